//
// Generated by NVIDIA NVVM Compiler
//
// Compiler Build ID: CL-36424714
// Cuda compilation tools, release 13.0, V13.0.88
// Based on NVVM 20.0.0
//

.version 9.0
.target sm_100
.address_size 64

	// .globl	_Z12floyd_phaseIiPiii
.extern .shared .align 16 .b8 shared_mem[];
.extern .shared .align 16 .b8 S[];

.visible .entry _Z12floyd_phaseIiPiii(
	.param .u32 _Z12floyd_phaseIiPiii_param_0,
	.param .u64 .ptr .align 1 _Z12floyd_phaseIiPiii_param_1,
	.param .u32 _Z12floyd_phaseIiPiii_param_2,
	.param .u32 _Z12floyd_phaseIiPiii_param_3
)
{
	.reg .pred 	%p<23>;
	.reg .b32 	%r<141>;
	.reg .b64 	%rd<5>;

	ld.param.u32 	%r60, [_Z12floyd_phaseIiPiii_param_0];
	ld.param.u64 	%rd2, [_Z12floyd_phaseIiPiii_param_1];
	ld.param.u32 	%r59, [_Z12floyd_phaseIiPiii_param_2];
	ld.param.u32 	%r61, [_Z12floyd_phaseIiPiii_param_3];
	cvta.to.global.u64 	%rd3, %rd2;
	mov.u32 	%r62, %tid.y;
	mov.u32 	%r1, %tid.x;
	mul.lo.s32 	%r63, %r59, %r60;
	add.s32 	%r64, %r63, %r62;
	add.s32 	%r65, %r63, %r1;
	mad.lo.s32 	%r66, %r64, %r61, %r65;
	mul.wide.s32 	%rd4, %r66, 4;
	add.s64 	%rd1, %rd3, %rd4;
	ld.global.u32 	%r67, [%rd1];
	mul.lo.s32 	%r2, %r59, %r62;
	add.s32 	%r68, %r2, %r1;
	shl.b32 	%r69, %r68, 2;
	mov.u32 	%r70, shared_mem;
	add.s32 	%r3, %r70, %r69;
	st.shared.u32 	[%r3], %r67;
	bar.sync 	0;
	setp.lt.s32 	%p1, %r59, 1;
	@%p1 bra 	$L__BB0_41;
	and.b32  	%r4, %r59, 15;
	setp.lt.u32 	%p2, %r59, 16;
	mov.b32 	%r137, 0;
	@%p2 bra 	$L__BB0_36;
	and.b32  	%r137, %r59, 2147483632;
	neg.s32 	%r136, %r137;
	shl.b32 	%r72, %r1, 2;
	add.s32 	%r135, %r70, %r72;
	shl.b32 	%r8, %r59, 6;
	shl.b32 	%r74, %r2, 2;
	add.s32 	%r75, %r74, %r70;
	add.s32 	%r134, %r75, 32;
	shl.b32 	%r10, %r59, 2;
$L__BB0_3:
	.pragma "nounroll";
	ld.shared.u32 	%r76, [%r134+-32];
	ld.shared.u32 	%r77, [%r135];
	add.s32 	%r14, %r77, %r76;
	ld.shared.u32 	%r78, [%r3];
	setp.ge.s32 	%p3, %r14, %r78;
	@%p3 bra 	$L__BB0_5;
	st.shared.u32 	[%r3], %r14;
$L__BB0_5:
	bar.sync 	0;
	ld.shared.u32 	%r79, [%r134+-28];
	add.s32 	%r15, %r135, %r10;
	ld.shared.u32 	%r80, [%r15];
	add.s32 	%r16, %r80, %r79;
	ld.shared.u32 	%r81, [%r3];
	setp.ge.s32 	%p4, %r16, %r81;
	@%p4 bra 	$L__BB0_7;
	st.shared.u32 	[%r3], %r16;
$L__BB0_7:
	bar.sync 	0;
	ld.shared.u32 	%r82, [%r134+-24];
	add.s32 	%r17, %r15, %r10;
	ld.shared.u32 	%r83, [%r17];
	add.s32 	%r18, %r83, %r82;
	ld.shared.u32 	%r84, [%r3];
	setp.ge.s32 	%p5, %r18, %r84;
	@%p5 bra 	$L__BB0_9;
	st.shared.u32 	[%r3], %r18;
$L__BB0_9:
	bar.sync 	0;
	ld.shared.u32 	%r85, [%r134+-20];
	add.s32 	%r19, %r17, %r10;
	ld.shared.u32 	%r86, [%r19];
	add.s32 	%r20, %r86, %r85;
	ld.shared.u32 	%r87, [%r3];
	setp.ge.s32 	%p6, %r20, %r87;
	@%p6 bra 	$L__BB0_11;
	st.shared.u32 	[%r3], %r20;
$L__BB0_11:
	bar.sync 	0;
	ld.shared.u32 	%r88, [%r134+-16];
	add.s32 	%r21, %r19, %r10;
	ld.shared.u32 	%r89, [%r21];
	add.s32 	%r22, %r89, %r88;
	ld.shared.u32 	%r90, [%r3];
	setp.ge.s32 	%p7, %r22, %r90;
	@%p7 bra 	$L__BB0_13;
	st.shared.u32 	[%r3], %r22;
$L__BB0_13:
	bar.sync 	0;
	ld.shared.u32 	%r91, [%r134+-12];
	add.s32 	%r23, %r21, %r10;
	ld.shared.u32 	%r92, [%r23];
	add.s32 	%r24, %r92, %r91;
	ld.shared.u32 	%r93, [%r3];
	setp.ge.s32 	%p8, %r24, %r93;
	@%p8 bra 	$L__BB0_15;
	st.shared.u32 	[%r3], %r24;
$L__BB0_15:
	bar.sync 	0;
	ld.shared.u32 	%r94, [%r134+-8];
	add.s32 	%r25, %r23, %r10;
	ld.shared.u32 	%r95, [%r25];
	add.s32 	%r26, %r95, %r94;
	ld.shared.u32 	%r96, [%r3];
	setp.ge.s32 	%p9, %r26, %r96;
	@%p9 bra 	$L__BB0_17;
	st.shared.u32 	[%r3], %r26;
$L__BB0_17:
	bar.sync 	0;
	ld.shared.u32 	%r97, [%r134+-4];
	add.s32 	%r27, %r25, %r10;
	ld.shared.u32 	%r98, [%r27];
	add.s32 	%r28, %r98, %r97;
	ld.shared.u32 	%r99, [%r3];
	setp.ge.s32 	%p10, %r28, %r99;
	@%p10 bra 	$L__BB0_19;
	st.shared.u32 	[%r3], %r28;
$L__BB0_19:
	bar.sync 	0;
	ld.shared.u32 	%r100, [%r134];
	add.s32 	%r29, %r27, %r10;
	ld.shared.u32 	%r101, [%r29];
	add.s32 	%r30, %r101, %r100;
	ld.shared.u32 	%r102, [%r3];
	setp.ge.s32 	%p11, %r30, %r102;
	@%p11 bra 	$L__BB0_21;
	st.shared.u32 	[%r3], %r30;
$L__BB0_21:
	bar.sync 	0;
	ld.shared.u32 	%r103, [%r134+4];
	add.s32 	%r31, %r29, %r10;
	ld.shared.u32 	%r104, [%r31];
	add.s32 	%r32, %r104, %r103;
	ld.shared.u32 	%r105, [%r3];
	setp.ge.s32 	%p12, %r32, %r105;
	@%p12 bra 	$L__BB0_23;
	st.shared.u32 	[%r3], %r32;
$L__BB0_23:
	bar.sync 	0;
	ld.shared.u32 	%r106, [%r134+8];
	add.s32 	%r33, %r31, %r10;
	ld.shared.u32 	%r107, [%r33];
	add.s32 	%r34, %r107, %r106;
	ld.shared.u32 	%r108, [%r3];
	setp.ge.s32 	%p13, %r34, %r108;
	@%p13 bra 	$L__BB0_25;
	st.shared.u32 	[%r3], %r34;
$L__BB0_25:
	bar.sync 	0;
	ld.shared.u32 	%r109, [%r134+12];
	add.s32 	%r35, %r33, %r10;
	ld.shared.u32 	%r110, [%r35];
	add.s32 	%r36, %r110, %r109;
	ld.shared.u32 	%r111, [%r3];
	setp.ge.s32 	%p14, %r36, %r111;
	@%p14 bra 	$L__BB0_27;
	st.shared.u32 	[%r3], %r36;
$L__BB0_27:
	bar.sync 	0;
	ld.shared.u32 	%r112, [%r134+16];
	add.s32 	%r37, %r35, %r10;
	ld.shared.u32 	%r113, [%r37];
	add.s32 	%r38, %r113, %r112;
	ld.shared.u32 	%r114, [%r3];
	setp.ge.s32 	%p15, %r38, %r114;
	@%p15 bra 	$L__BB0_29;
	st.shared.u32 	[%r3], %r38;
$L__BB0_29:
	bar.sync 	0;
	ld.shared.u32 	%r115, [%r134+20];
	add.s32 	%r39, %r37, %r10;
	ld.shared.u32 	%r116, [%r39];
	add.s32 	%r40, %r116, %r115;
	ld.shared.u32 	%r117, [%r3];
	setp.ge.s32 	%p16, %r40, %r117;
	@%p16 bra 	$L__BB0_31;
	st.shared.u32 	[%r3], %r40;
$L__BB0_31:
	bar.sync 	0;
	ld.shared.u32 	%r118, [%r134+24];
	add.s32 	%r41, %r39, %r10;
	ld.shared.u32 	%r119, [%r41];
	add.s32 	%r42, %r119, %r118;
	ld.shared.u32 	%r120, [%r3];
	setp.ge.s32 	%p17, %r42, %r120;
	@%p17 bra 	$L__BB0_33;
	st.shared.u32 	[%r3], %r42;
$L__BB0_33:
	bar.sync 	0;
	ld.shared.u32 	%r121, [%r134+28];
	add.s32 	%r122, %r41, %r10;
	ld.shared.u32 	%r123, [%r122];
	add.s32 	%r43, %r123, %r121;
	ld.shared.u32 	%r124, [%r3];
	setp.ge.s32 	%p18, %r43, %r124;
	@%p18 bra 	$L__BB0_35;
	st.shared.u32 	[%r3], %r43;
$L__BB0_35:
	bar.sync 	0;
	add.s32 	%r136, %r136, 16;
	add.s32 	%r135, %r135, %r8;
	add.s32 	%r134, %r134, 64;
	setp.ne.s32 	%p19, %r136, 0;
	@%p19 bra 	$L__BB0_3;
$L__BB0_36:
	setp.eq.s32 	%p20, %r4, 0;
	@%p20 bra 	$L__BB0_41;
	mad.lo.s32 	%r125, %r137, %r59, %r1;
	shl.b32 	%r126, %r125, 2;
	add.s32 	%r140, %r70, %r126;
	shl.b32 	%r49, %r59, 2;
	add.s32 	%r128, %r137, %r2;
	shl.b32 	%r129, %r128, 2;
	add.s32 	%r139, %r70, %r129;
	neg.s32 	%r138, %r4;
$L__BB0_38:
	.pragma "nounroll";
	ld.shared.u32 	%r130, [%r139];
	ld.shared.u32 	%r131, [%r140];
	add.s32 	%r55, %r131, %r130;
	ld.shared.u32 	%r132, [%r3];
	setp.ge.s32 	%p21, %r55, %r132;
	@%p21 bra 	$L__BB0_40;
	st.shared.u32 	[%r3], %r55;
$L__BB0_40:
	bar.sync 	0;
	add.s32 	%r140, %r140, %r49;
	add.s32 	%r139, %r139, 4;
	add.s32 	%r138, %r138, 1;
	setp.ne.s32 	%p22, %r138, 0;
	@%p22 bra 	$L__BB0_38;
$L__BB0_41:
	ld.shared.u32 	%r133, [%r3];
	st.global.u32 	[%rd1], %r133;
	ret;

}
	// .globl	_Z13floyd_phaseIIiPiii
.visible .entry _Z13floyd_phaseIIiPiii(
	.param .u32 _Z13floyd_phaseIIiPiii_param_0,
	.param .u64 .ptr .align 1 _Z13floyd_phaseIIiPiii_param_1,
	.param .u32 _Z13floyd_phaseIIiPiii_param_2,
	.param .u32 _Z13floyd_phaseIIiPiii_param_3
)
{
	.reg .pred 	%p<48>;
	.reg .b32 	%r<330>;
	.reg .b64 	%rd<9>;

	ld.param.u32 	%r153, [_Z13floyd_phaseIIiPiii_param_0];
	ld.param.u64 	%rd3, [_Z13floyd_phaseIIiPiii_param_1];
	ld.param.u32 	%r154, [_Z13floyd_phaseIIiPiii_param_2];
	ld.param.u32 	%r155, [_Z13floyd_phaseIIiPiii_param_3];
	cvta.to.global.u64 	%rd1, %rd3;
	mov.u32 	%r1, %ctaid.x;
	setp.eq.s32 	%p1, %r1, %r153;
	@%p1 bra 	$L__BB1_89;
	mul.lo.s32 	%r2, %r154, %r154;
	mov.u32 	%r3, %tid.y;
	mov.u32 	%r4, %tid.x;
	mul.lo.s32 	%r156, %r154, %r153;
	add.s32 	%r157, %r156, %r3;
	mul.lo.s32 	%r318, %r157, %r155;
	add.s32 	%r319, %r156, %r4;
	add.s32 	%r7, %r318, %r319;
	mov.u32 	%r8, %ctaid.y;
	setp.ne.s32 	%p2, %r8, 0;
	@%p2 bra 	$L__BB1_3;
	mov.u32 	%r165, %ntid.x;
	mad.lo.s32 	%r319, %r165, %r1, %r4;
	mul.wide.s32 	%rd6, %r7, 4;
	add.s64 	%rd7, %rd1, %rd6;
	ld.global.u32 	%r166, [%rd7];
	mad.lo.s32 	%r167, %r154, %r4, %r3;
	shl.b32 	%r168, %r167, 2;
	mov.u32 	%r169, S;
	add.s32 	%r170, %r169, %r168;
	st.shared.u32 	[%r170], %r166;
	mov.u32 	%r316, %r4;
	mov.u32 	%r317, %r3;
	bra.uni 	$L__BB1_4;
$L__BB1_3:
	mov.u32 	%r158, %ntid.x;
	mad.lo.s32 	%r159, %r158, %r1, %r3;
	mul.wide.s32 	%rd4, %r7, 4;
	add.s64 	%rd5, %rd1, %rd4;
	ld.global.u32 	%r160, [%rd5];
	mad.lo.s32 	%r161, %r154, %r3, %r4;
	shl.b32 	%r162, %r161, 2;
	mov.u32 	%r163, S;
	add.s32 	%r164, %r163, %r162;
	st.shared.u32 	[%r164], %r160;
	mul.lo.s32 	%r318, %r155, %r159;
	mov.u32 	%r316, %r3;
	mov.u32 	%r317, %r4;
$L__BB1_4:
	shl.b32 	%r171, %r2, 2;
	mov.u32 	%r325, S;
	add.s32 	%r15, %r325, %r171;
	setp.eq.s32 	%p3, %r8, 0;
	add.s32 	%r173, %r319, %r318;
	mul.wide.s32 	%rd8, %r173, 4;
	add.s64 	%rd2, %rd1, %rd8;
	ld.global.u32 	%r174, [%rd2];
	mad.lo.s32 	%r175, %r317, %r154, %r316;
	shl.b32 	%r176, %r175, 2;
	add.s32 	%r177, %r15, %r176;
	st.shared.u32 	[%r177], %r174;
	bar.sync 	0;
	@%p3 bra 	$L__BB1_47;
	setp.lt.s32 	%p4, %r154, 1;
	mad.lo.s32 	%r178, %r154, %r4, %r3;
	shl.b32 	%r179, %r178, 2;
	add.s32 	%r16, %r15, %r179;
	@%p4 bra 	$L__BB1_46;
	add.s32 	%r181, %r154, -1;
	and.b32  	%r17, %r154, 15;
	setp.lt.u32 	%p5, %r181, 15;
	mov.b32 	%r327, 0;
	@%p5 bra 	$L__BB1_41;
	and.b32  	%r327, %r154, 2147483632;
	neg.s32 	%r326, %r327;
	shl.b32 	%r20, %r4, 2;
	shl.b32 	%r21, %r154, 6;
	shl.b32 	%r184, %r3, 2;
	add.s32 	%r22, %r171, %r184;
	shl.b32 	%r23, %r154, 2;
$L__BB1_8:
	.pragma "nounroll";
	add.s32 	%r95, %r325, %r22;
	ld.shared.u32 	%r185, [%r95];
	add.s32 	%r96, %r325, %r20;
	ld.shared.u32 	%r186, [%r96];
	add.s32 	%r97, %r186, %r185;
	ld.shared.u32 	%r187, [%r16];
	setp.ge.s32 	%p6, %r97, %r187;
	@%p6 bra 	$L__BB1_10;
	st.shared.u32 	[%r16], %r97;
$L__BB1_10:
	bar.sync 	0;
	add.s32 	%r98, %r95, %r23;
	ld.shared.u32 	%r188, [%r98];
	add.s32 	%r99, %r96, %r23;
	ld.shared.u32 	%r189, [%r99];
	add.s32 	%r100, %r189, %r188;
	ld.shared.u32 	%r190, [%r16];
	setp.ge.s32 	%p7, %r100, %r190;
	@%p7 bra 	$L__BB1_12;
	st.shared.u32 	[%r16], %r100;
$L__BB1_12:
	bar.sync 	0;
	add.s32 	%r101, %r98, %r23;
	ld.shared.u32 	%r191, [%r101];
	add.s32 	%r102, %r99, %r23;
	ld.shared.u32 	%r192, [%r102];
	add.s32 	%r103, %r192, %r191;
	ld.shared.u32 	%r193, [%r16];
	setp.ge.s32 	%p8, %r103, %r193;
	@%p8 bra 	$L__BB1_14;
	st.shared.u32 	[%r16], %r103;
$L__BB1_14:
	bar.sync 	0;
	add.s32 	%r104, %r101, %r23;
	ld.shared.u32 	%r194, [%r104];
	add.s32 	%r105, %r102, %r23;
	ld.shared.u32 	%r195, [%r105];
	add.s32 	%r106, %r195, %r194;
	ld.shared.u32 	%r196, [%r16];
	setp.ge.s32 	%p9, %r106, %r196;
	@%p9 bra 	$L__BB1_16;
	st.shared.u32 	[%r16], %r106;
$L__BB1_16:
	bar.sync 	0;
	add.s32 	%r107, %r104, %r23;
	ld.shared.u32 	%r197, [%r107];
	add.s32 	%r108, %r105, %r23;
	ld.shared.u32 	%r198, [%r108];
	add.s32 	%r109, %r198, %r197;
	ld.shared.u32 	%r199, [%r16];
	setp.ge.s32 	%p10, %r109, %r199;
	@%p10 bra 	$L__BB1_18;
	st.shared.u32 	[%r16], %r109;
$L__BB1_18:
	bar.sync 	0;
	add.s32 	%r110, %r107, %r23;
	ld.shared.u32 	%r200, [%r110];
	add.s32 	%r111, %r108, %r23;
	ld.shared.u32 	%r201, [%r111];
	add.s32 	%r112, %r201, %r200;
	ld.shared.u32 	%r202, [%r16];
	setp.ge.s32 	%p11, %r112, %r202;
	@%p11 bra 	$L__BB1_20;
	st.shared.u32 	[%r16], %r112;
$L__BB1_20:
	bar.sync 	0;
	add.s32 	%r113, %r110, %r23;
	ld.shared.u32 	%r203, [%r113];
	add.s32 	%r114, %r111, %r23;
	ld.shared.u32 	%r204, [%r114];
	add.s32 	%r115, %r204, %r203;
	ld.shared.u32 	%r205, [%r16];
	setp.ge.s32 	%p12, %r115, %r205;
	@%p12 bra 	$L__BB1_22;
	st.shared.u32 	[%r16], %r115;
$L__BB1_22:
	bar.sync 	0;
	add.s32 	%r116, %r113, %r23;
	ld.shared.u32 	%r206, [%r116];
	add.s32 	%r117, %r114, %r23;
	ld.shared.u32 	%r207, [%r117];
	add.s32 	%r118, %r207, %r206;
	ld.shared.u32 	%r208, [%r16];
	setp.ge.s32 	%p13, %r118, %r208;
	@%p13 bra 	$L__BB1_24;
	st.shared.u32 	[%r16], %r118;
$L__BB1_24:
	bar.sync 	0;
	add.s32 	%r119, %r116, %r23;
	ld.shared.u32 	%r209, [%r119];
	add.s32 	%r120, %r117, %r23;
	ld.shared.u32 	%r210, [%r120];
	add.s32 	%r121, %r210, %r209;
	ld.shared.u32 	%r211, [%r16];
	setp.ge.s32 	%p14, %r121, %r211;
	@%p14 bra 	$L__BB1_26;
	st.shared.u32 	[%r16], %r121;
$L__BB1_26:
	bar.sync 	0;
	add.s32 	%r122, %r119, %r23;
	ld.shared.u32 	%r212, [%r122];
	add.s32 	%r123, %r120, %r23;
	ld.shared.u32 	%r213, [%r123];
	add.s32 	%r124, %r213, %r212;
	ld.shared.u32 	%r214, [%r16];
	setp.ge.s32 	%p15, %r124, %r214;
	@%p15 bra 	$L__BB1_28;
	st.shared.u32 	[%r16], %r124;
$L__BB1_28:
	bar.sync 	0;
	add.s32 	%r125, %r122, %r23;
	ld.shared.u32 	%r215, [%r125];
	add.s32 	%r126, %r123, %r23;
	ld.shared.u32 	%r216, [%r126];
	add.s32 	%r127, %r216, %r215;
	ld.shared.u32 	%r217, [%r16];
	setp.ge.s32 	%p16, %r127, %r217;
	@%p16 bra 	$L__BB1_30;
	st.shared.u32 	[%r16], %r127;
$L__BB1_30:
	bar.sync 	0;
	add.s32 	%r128, %r125, %r23;
	ld.shared.u32 	%r218, [%r128];
	add.s32 	%r129, %r126, %r23;
	ld.shared.u32 	%r219, [%r129];
	add.s32 	%r130, %r219, %r218;
	ld.shared.u32 	%r220, [%r16];
	setp.ge.s32 	%p17, %r130, %r220;
	@%p17 bra 	$L__BB1_32;
	st.shared.u32 	[%r16], %r130;
$L__BB1_32:
	bar.sync 	0;
	add.s32 	%r131, %r128, %r23;
	ld.shared.u32 	%r221, [%r131];
	add.s32 	%r132, %r129, %r23;
	ld.shared.u32 	%r222, [%r132];
	add.s32 	%r133, %r222, %r221;
	ld.shared.u32 	%r223, [%r16];
	setp.ge.s32 	%p18, %r133, %r223;
	@%p18 bra 	$L__BB1_34;
	st.shared.u32 	[%r16], %r133;
$L__BB1_34:
	bar.sync 	0;
	add.s32 	%r134, %r131, %r23;
	ld.shared.u32 	%r224, [%r134];
	add.s32 	%r135, %r132, %r23;
	ld.shared.u32 	%r225, [%r135];
	add.s32 	%r136, %r225, %r224;
	ld.shared.u32 	%r226, [%r16];
	setp.ge.s32 	%p19, %r136, %r226;
	@%p19 bra 	$L__BB1_36;
	st.shared.u32 	[%r16], %r136;
$L__BB1_36:
	bar.sync 	0;
	add.s32 	%r137, %r134, %r23;
	ld.shared.u32 	%r227, [%r137];
	add.s32 	%r138, %r135, %r23;
	ld.shared.u32 	%r228, [%r138];
	add.s32 	%r139, %r228, %r227;
	ld.shared.u32 	%r229, [%r16];
	setp.ge.s32 	%p20, %r139, %r229;
	@%p20 bra 	$L__BB1_38;
	st.shared.u32 	[%r16], %r139;
$L__BB1_38:
	bar.sync 	0;
	add.s32 	%r230, %r137, %r23;
	ld.shared.u32 	%r231, [%r230];
	add.s32 	%r232, %r138, %r23;
	ld.shared.u32 	%r233, [%r232];
	add.s32 	%r140, %r233, %r231;
	ld.shared.u32 	%r234, [%r16];
	setp.ge.s32 	%p21, %r140, %r234;
	@%p21 bra 	$L__BB1_40;
	st.shared.u32 	[%r16], %r140;
$L__BB1_40:
	bar.sync 	0;
	add.s32 	%r326, %r326, 16;
	add.s32 	%r325, %r325, %r21;
	setp.ne.s32 	%p22, %r326, 0;
	@%p22 bra 	$L__BB1_8;
$L__BB1_41:
	setp.eq.s32 	%p23, %r17, 0;
	@%p23 bra 	$L__BB1_46;
	mul.lo.s32 	%r236, %r327, %r154;
	add.s32 	%r237, %r4, %r236;
	shl.b32 	%r144, %r237, 2;
	shl.b32 	%r145, %r154, 2;
	add.s32 	%r239, %r3, %r236;
	shl.b32 	%r240, %r239, 2;
	add.s32 	%r146, %r171, %r240;
	neg.s32 	%r328, %r17;
	mov.u32 	%r329, S;
$L__BB1_43:
	.pragma "nounroll";
	add.s32 	%r241, %r329, %r146;
	ld.shared.u32 	%r242, [%r241];
	add.s32 	%r243, %r329, %r144;
	ld.shared.u32 	%r244, [%r243];
	add.s32 	%r150, %r244, %r242;
	ld.shared.u32 	%r245, [%r16];
	setp.ge.s32 	%p24, %r150, %r245;
	@%p24 bra 	$L__BB1_45;
	st.shared.u32 	[%r16], %r150;
$L__BB1_45:
	bar.sync 	0;
	add.s32 	%r329, %r329, %r145;
	add.s32 	%r328, %r328, 1;
	setp.ne.s32 	%p25, %r328, 0;
	@%p25 bra 	$L__BB1_43;
$L__BB1_46:
	ld.shared.u32 	%r246, [%r16];
	st.global.u32 	[%rd2], %r246;
	bra.uni 	$L__BB1_89;
$L__BB1_47:
	setp.lt.s32 	%p26, %r154, 1;
	mad.lo.s32 	%r247, %r154, %r3, %r4;
	shl.b32 	%r248, %r247, 2;
	add.s32 	%r24, %r15, %r248;
	@%p26 bra 	$L__BB1_88;
	add.s32 	%r250, %r154, -1;
	and.b32  	%r25, %r154, 15;
	setp.lt.u32 	%p27, %r250, 15;
	mov.b32 	%r322, 0;
	@%p27 bra 	$L__BB1_83;
	and.b32  	%r322, %r154, 2147483632;
	neg.s32 	%r321, %r322;
	shl.b32 	%r253, %r4, 2;
	add.s32 	%r28, %r171, %r253;
	shl.b32 	%r29, %r154, 6;
	shl.b32 	%r30, %r3, 2;
	shl.b32 	%r31, %r154, 2;
	mov.u32 	%r320, S;
$L__BB1_50:
	.pragma "nounroll";
	add.s32 	%r34, %r320, %r30;
	ld.shared.u32 	%r254, [%r34];
	add.s32 	%r35, %r320, %r28;
	ld.shared.u32 	%r255, [%r35];
	add.s32 	%r36, %r255, %r254;
	ld.shared.u32 	%r256, [%r24];
	setp.ge.s32 	%p28, %r36, %r256;
	@%p28 bra 	$L__BB1_52;
	st.shared.u32 	[%r24], %r36;
$L__BB1_52:
	bar.sync 	0;
	add.s32 	%r37, %r34, %r31;
	ld.shared.u32 	%r257, [%r37];
	add.s32 	%r38, %r35, %r31;
	ld.shared.u32 	%r258, [%r38];
	add.s32 	%r39, %r258, %r257;
	ld.shared.u32 	%r259, [%r24];
	setp.ge.s32 	%p29, %r39, %r259;
	@%p29 bra 	$L__BB1_54;
	st.shared.u32 	[%r24], %r39;
$L__BB1_54:
	bar.sync 	0;
	add.s32 	%r40, %r37, %r31;
	ld.shared.u32 	%r260, [%r40];
	add.s32 	%r41, %r38, %r31;
	ld.shared.u32 	%r261, [%r41];
	add.s32 	%r42, %r261, %r260;
	ld.shared.u32 	%r262, [%r24];
	setp.ge.s32 	%p30, %r42, %r262;
	@%p30 bra 	$L__BB1_56;
	st.shared.u32 	[%r24], %r42;
$L__BB1_56:
	bar.sync 	0;
	add.s32 	%r43, %r40, %r31;
	ld.shared.u32 	%r263, [%r43];
	add.s32 	%r44, %r41, %r31;
	ld.shared.u32 	%r264, [%r44];
	add.s32 	%r45, %r264, %r263;
	ld.shared.u32 	%r265, [%r24];
	setp.ge.s32 	%p31, %r45, %r265;
	@%p31 bra 	$L__BB1_58;
	st.shared.u32 	[%r24], %r45;
$L__BB1_58:
	bar.sync 	0;
	add.s32 	%r46, %r43, %r31;
	ld.shared.u32 	%r266, [%r46];
	add.s32 	%r47, %r44, %r31;
	ld.shared.u32 	%r267, [%r47];
	add.s32 	%r48, %r267, %r266;
	ld.shared.u32 	%r268, [%r24];
	setp.ge.s32 	%p32, %r48, %r268;
	@%p32 bra 	$L__BB1_60;
	st.shared.u32 	[%r24], %r48;
$L__BB1_60:
	bar.sync 	0;
	add.s32 	%r49, %r46, %r31;
	ld.shared.u32 	%r269, [%r49];
	add.s32 	%r50, %r47, %r31;
	ld.shared.u32 	%r270, [%r50];
	add.s32 	%r51, %r270, %r269;
	ld.shared.u32 	%r271, [%r24];
	setp.ge.s32 	%p33, %r51, %r271;
	@%p33 bra 	$L__BB1_62;
	st.shared.u32 	[%r24], %r51;
$L__BB1_62:
	bar.sync 	0;
	add.s32 	%r52, %r49, %r31;
	ld.shared.u32 	%r272, [%r52];
	add.s32 	%r53, %r50, %r31;
	ld.shared.u32 	%r273, [%r53];
	add.s32 	%r54, %r273, %r272;
	ld.shared.u32 	%r274, [%r24];
	setp.ge.s32 	%p34, %r54, %r274;
	@%p34 bra 	$L__BB1_64;
	st.shared.u32 	[%r24], %r54;
$L__BB1_64:
	bar.sync 	0;
	add.s32 	%r55, %r52, %r31;
	ld.shared.u32 	%r275, [%r55];
	add.s32 	%r56, %r53, %r31;
	ld.shared.u32 	%r276, [%r56];
	add.s32 	%r57, %r276, %r275;
	ld.shared.u32 	%r277, [%r24];
	setp.ge.s32 	%p35, %r57, %r277;
	@%p35 bra 	$L__BB1_66;
	st.shared.u32 	[%r24], %r57;
$L__BB1_66:
	bar.sync 	0;
	add.s32 	%r58, %r55, %r31;
	ld.shared.u32 	%r278, [%r58];
	add.s32 	%r59, %r56, %r31;
	ld.shared.u32 	%r279, [%r59];
	add.s32 	%r60, %r279, %r278;
	ld.shared.u32 	%r280, [%r24];
	setp.ge.s32 	%p36, %r60, %r280;
	@%p36 bra 	$L__BB1_68;
	st.shared.u32 	[%r24], %r60;
$L__BB1_68:
	bar.sync 	0;
	add.s32 	%r61, %r58, %r31;
	ld.shared.u32 	%r281, [%r61];
	add.s32 	%r62, %r59, %r31;
	ld.shared.u32 	%r282, [%r62];
	add.s32 	%r63, %r282, %r281;
	ld.shared.u32 	%r283, [%r24];
	setp.ge.s32 	%p37, %r63, %r283;
	@%p37 bra 	$L__BB1_70;
	st.shared.u32 	[%r24], %r63;
$L__BB1_70:
	bar.sync 	0;
	add.s32 	%r64, %r61, %r31;
	ld.shared.u32 	%r284, [%r64];
	add.s32 	%r65, %r62, %r31;
	ld.shared.u32 	%r285, [%r65];
	add.s32 	%r66, %r285, %r284;
	ld.shared.u32 	%r286, [%r24];
	setp.ge.s32 	%p38, %r66, %r286;
	@%p38 bra 	$L__BB1_72;
	st.shared.u32 	[%r24], %r66;
$L__BB1_72:
	bar.sync 	0;
	add.s32 	%r67, %r64, %r31;
	ld.shared.u32 	%r287, [%r67];
	add.s32 	%r68, %r65, %r31;
	ld.shared.u32 	%r288, [%r68];
	add.s32 	%r69, %r288, %r287;
	ld.shared.u32 	%r289, [%r24];
	setp.ge.s32 	%p39, %r69, %r289;
	@%p39 bra 	$L__BB1_74;
	st.shared.u32 	[%r24], %r69;
$L__BB1_74:
	bar.sync 	0;
	add.s32 	%r70, %r67, %r31;
	ld.shared.u32 	%r290, [%r70];
	add.s32 	%r71, %r68, %r31;
	ld.shared.u32 	%r291, [%r71];
	add.s32 	%r72, %r291, %r290;
	ld.shared.u32 	%r292, [%r24];
	setp.ge.s32 	%p40, %r72, %r292;
	@%p40 bra 	$L__BB1_76;
	st.shared.u32 	[%r24], %r72;
$L__BB1_76:
	bar.sync 	0;
	add.s32 	%r73, %r70, %r31;
	ld.shared.u32 	%r293, [%r73];
	add.s32 	%r74, %r71, %r31;
	ld.shared.u32 	%r294, [%r74];
	add.s32 	%r75, %r294, %r293;
	ld.shared.u32 	%r295, [%r24];
	setp.ge.s32 	%p41, %r75, %r295;
	@%p41 bra 	$L__BB1_78;
	st.shared.u32 	[%r24], %r75;
$L__BB1_78:
	bar.sync 	0;
	add.s32 	%r76, %r73, %r31;
	ld.shared.u32 	%r296, [%r76];
	add.s32 	%r77, %r74, %r31;
	ld.shared.u32 	%r297, [%r77];
	add.s32 	%r78, %r297, %r296;
	ld.shared.u32 	%r298, [%r24];
	setp.ge.s32 	%p42, %r78, %r298;
	@%p42 bra 	$L__BB1_80;
	st.shared.u32 	[%r24], %r78;
$L__BB1_80:
	bar.sync 	0;
	add.s32 	%r299, %r76, %r31;
	ld.shared.u32 	%r300, [%r299];
	add.s32 	%r301, %r77, %r31;
	ld.shared.u32 	%r302, [%r301];
	add.s32 	%r79, %r302, %r300;
	ld.shared.u32 	%r303, [%r24];
	setp.ge.s32 	%p43, %r79, %r303;
	@%p43 bra 	$L__BB1_82;
	st.shared.u32 	[%r24], %r79;
$L__BB1_82:
	bar.sync 	0;
	add.s32 	%r321, %r321, 16;
	add.s32 	%r320, %r320, %r29;
	setp.ne.s32 	%p44, %r321, 0;
	@%p44 bra 	$L__BB1_50;
$L__BB1_83:
	setp.eq.s32 	%p45, %r25, 0;
	@%p45 bra 	$L__BB1_88;
	shl.b32 	%r305, %r4, 2;
	add.s32 	%r306, %r171, %r305;
	mov.u32 	%r307, S;
	add.s32 	%r83, %r307, %r306;
	mul.lo.s32 	%r308, %r322, %r154;
	shl.b32 	%r324, %r308, 2;
	shl.b32 	%r85, %r154, 2;
	shl.b32 	%r309, %r3, 2;
	add.s32 	%r86, %r307, %r309;
	neg.s32 	%r323, %r25;
$L__BB1_85:
	.pragma "nounroll";
	add.s32 	%r310, %r86, %r324;
	ld.shared.u32 	%r311, [%r310];
	add.s32 	%r312, %r83, %r324;
	ld.shared.u32 	%r313, [%r312];
	add.s32 	%r90, %r313, %r311;
	ld.shared.u32 	%r314, [%r24];
	setp.ge.s32 	%p46, %r90, %r314;
	@%p46 bra 	$L__BB1_87;
	st.shared.u32 	[%r24], %r90;
$L__BB1_87:
	bar.sync 	0;
	add.s32 	%r324, %r324, %r85;
	add.s32 	%r323, %r323, 1;
	setp.ne.s32 	%p47, %r323, 0;
	@%p47 bra 	$L__BB1_85;
$L__BB1_88:
	ld.shared.u32 	%r315, [%r24];
	st.global.u32 	[%rd2], %r315;
$L__BB1_89:
	ret;

}
	// .globl	_Z14floyd_phaseIIIiPiii
.visible .entry _Z14floyd_phaseIIIiPiii(
	.param .u32 _Z14floyd_phaseIIIiPiii_param_0,
	.param .u64 .ptr .align 1 _Z14floyd_phaseIIIiPiii_param_1,
	.param .u32 _Z14floyd_phaseIIIiPiii_param_2,
	.param .u32 _Z14floyd_phaseIIIiPiii_param_3
)
{
	.reg .pred 	%p<9>;
	.reg .b32 	%r<169>;
	.reg .b64 	%rd<9>;

	ld.param.u32 	%r38, [_Z14floyd_phaseIIIiPiii_param_0];
	ld.param.u64 	%rd2, [_Z14floyd_phaseIIIiPiii_param_1];
	ld.param.u32 	%r39, [_Z14floyd_phaseIIIiPiii_param_2];
	ld.param.u32 	%r40, [_Z14floyd_phaseIIIiPiii_param_3];
	mov.u32 	%r1, %ctaid.x;
	setp.eq.s32 	%p1, %r1, %r38;
	mov.u32 	%r2, %ctaid.y;
	setp.eq.s32 	%p2, %r2, %r38;
	or.pred  	%p3, %p1, %p2;
	@%p3 bra 	$L__BB2_9;
	cvta.to.global.u64 	%rd3, %rd2;
	mul.lo.s32 	%r3, %r39, %r39;
	shl.b32 	%r41, %r3, 2;
	mov.u32 	%r42, S;
	mul.lo.s32 	%r43, %r39, %r38;
	mov.u32 	%r44, %ntid.y;
	mov.u32 	%r45, %tid.y;
	mad.lo.s32 	%r46, %r44, %r2, %r45;
	mov.u32 	%r47, %ntid.x;
	mov.u32 	%r4, %tid.x;
	mad.lo.s32 	%r48, %r47, %r1, %r4;
	add.s32 	%r49, %r43, %r45;
	mad.lo.s32 	%r50, %r49, %r40, %r48;
	mul.lo.s32 	%r51, %r40, %r46;
	add.s32 	%r52, %r43, %r4;
	add.s32 	%r53, %r52, %r51;
	add.s32 	%r54, %r51, %r48;
	mul.wide.s32 	%rd4, %r50, 4;
	add.s64 	%rd5, %rd3, %rd4;
	ld.global.u32 	%r55, [%rd5];
	mul.lo.s32 	%r5, %r39, %r45;
	add.s32 	%r56, %r5, %r4;
	shl.b32 	%r57, %r56, 2;
	add.s32 	%r58, %r42, %r57;
	add.s32 	%r59, %r58, %r41;
	st.shared.u32 	[%r59], %r55;
	mul.wide.s32 	%rd6, %r53, 4;
	add.s64 	%rd7, %rd3, %rd6;
	ld.global.u32 	%r60, [%rd7];
	st.shared.u32 	[%r58], %r60;
	mul.wide.s32 	%rd8, %r54, 4;
	add.s64 	%rd1, %rd3, %rd8;
	ld.global.u32 	%r168, [%rd1];
	bar.sync 	0;
	setp.lt.s32 	%p4, %r39, 1;
	@%p4 bra 	$L__BB2_8;
	and.b32  	%r7, %r39, 15;
	setp.lt.u32 	%p5, %r39, 16;
	mov.b32 	%r162, 0;
	@%p5 bra 	$L__BB2_5;
	and.b32  	%r162, %r39, 2147483632;
	neg.s32 	%r159, %r162;
	shl.b32 	%r64, %r4, 2;
	add.s32 	%r65, %r41, %r64;
	add.s32 	%r158, %r42, %r65;
	shl.b32 	%r11, %r39, 6;
	shl.b32 	%r67, %r5, 2;
	add.s32 	%r68, %r67, %r42;
	add.s32 	%r157, %r68, 32;
	shl.b32 	%r13, %r39, 2;
$L__BB2_4:
	.pragma "nounroll";
	ld.shared.u32 	%r69, [%r157+-32];
	ld.shared.u32 	%r70, [%r158];
	add.s32 	%r71, %r70, %r69;
	min.s32 	%r72, %r71, %r168;
	bar.sync 	0;
	ld.shared.u32 	%r73, [%r157+-28];
	add.s32 	%r74, %r158, %r13;
	ld.shared.u32 	%r75, [%r74];
	add.s32 	%r76, %r75, %r73;
	min.s32 	%r77, %r76, %r72;
	bar.sync 	0;
	ld.shared.u32 	%r78, [%r157+-24];
	add.s32 	%r79, %r74, %r13;
	ld.shared.u32 	%r80, [%r79];
	add.s32 	%r81, %r80, %r78;
	min.s32 	%r82, %r81, %r77;
	bar.sync 	0;
	ld.shared.u32 	%r83, [%r157+-20];
	add.s32 	%r84, %r79, %r13;
	ld.shared.u32 	%r85, [%r84];
	add.s32 	%r86, %r85, %r83;
	min.s32 	%r87, %r86, %r82;
	bar.sync 	0;
	ld.shared.u32 	%r88, [%r157+-16];
	add.s32 	%r89, %r84, %r13;
	ld.shared.u32 	%r90, [%r89];
	add.s32 	%r91, %r90, %r88;
	min.s32 	%r92, %r91, %r87;
	bar.sync 	0;
	ld.shared.u32 	%r93, [%r157+-12];
	add.s32 	%r94, %r89, %r13;
	ld.shared.u32 	%r95, [%r94];
	add.s32 	%r96, %r95, %r93;
	min.s32 	%r97, %r96, %r92;
	bar.sync 	0;
	ld.shared.u32 	%r98, [%r157+-8];
	add.s32 	%r99, %r94, %r13;
	ld.shared.u32 	%r100, [%r99];
	add.s32 	%r101, %r100, %r98;
	min.s32 	%r102, %r101, %r97;
	bar.sync 	0;
	ld.shared.u32 	%r103, [%r157+-4];
	add.s32 	%r104, %r99, %r13;
	ld.shared.u32 	%r105, [%r104];
	add.s32 	%r106, %r105, %r103;
	min.s32 	%r107, %r106, %r102;
	bar.sync 	0;
	ld.shared.u32 	%r108, [%r157];
	add.s32 	%r109, %r104, %r13;
	ld.shared.u32 	%r110, [%r109];
	add.s32 	%r111, %r110, %r108;
	min.s32 	%r112, %r111, %r107;
	bar.sync 	0;
	ld.shared.u32 	%r113, [%r157+4];
	add.s32 	%r114, %r109, %r13;
	ld.shared.u32 	%r115, [%r114];
	add.s32 	%r116, %r115, %r113;
	min.s32 	%r117, %r116, %r112;
	bar.sync 	0;
	ld.shared.u32 	%r118, [%r157+8];
	add.s32 	%r119, %r114, %r13;
	ld.shared.u32 	%r120, [%r119];
	add.s32 	%r121, %r120, %r118;
	min.s32 	%r122, %r121, %r117;
	bar.sync 	0;
	ld.shared.u32 	%r123, [%r157+12];
	add.s32 	%r124, %r119, %r13;
	ld.shared.u32 	%r125, [%r124];
	add.s32 	%r126, %r125, %r123;
	min.s32 	%r127, %r126, %r122;
	bar.sync 	0;
	ld.shared.u32 	%r128, [%r157+16];
	add.s32 	%r129, %r124, %r13;
	ld.shared.u32 	%r130, [%r129];
	add.s32 	%r131, %r130, %r128;
	min.s32 	%r132, %r131, %r127;
	bar.sync 	0;
	ld.shared.u32 	%r133, [%r157+20];
	add.s32 	%r134, %r129, %r13;
	ld.shared.u32 	%r135, [%r134];
	add.s32 	%r136, %r135, %r133;
	min.s32 	%r137, %r136, %r132;
	bar.sync 	0;
	ld.shared.u32 	%r138, [%r157+24];
	add.s32 	%r139, %r134, %r13;
	ld.shared.u32 	%r140, [%r139];
	add.s32 	%r141, %r140, %r138;
	min.s32 	%r142, %r141, %r137;
	bar.sync 	0;
	ld.shared.u32 	%r143, [%r157+28];
	add.s32 	%r144, %r139, %r13;
	ld.shared.u32 	%r145, [%r144];
	add.s32 	%r146, %r145, %r143;
	min.s32 	%r168, %r146, %r142;
	bar.sync 	0;
	add.s32 	%r159, %r159, 16;
	add.s32 	%r158, %r158, %r11;
	add.s32 	%r157, %r157, 64;
	setp.ne.s32 	%p6, %r159, 0;
	@%p6 bra 	$L__BB2_4;
$L__BB2_5:
	setp.eq.s32 	%p7, %r7, 0;
	@%p7 bra 	$L__BB2_8;
	mad.lo.s32 	%r148, %r162, %r39, %r4;
	shl.b32 	%r149, %r148, 2;
	add.s32 	%r150, %r41, %r149;
	add.s32 	%r166, %r42, %r150;
	shl.b32 	%r26, %r39, 2;
	add.s32 	%r152, %r162, %r5;
	shl.b32 	%r153, %r152, 2;
	add.s32 	%r165, %r42, %r153;
	neg.s32 	%r164, %r7;
$L__BB2_7:
	.pragma "nounroll";
	ld.shared.u32 	%r154, [%r165];
	ld.shared.u32 	%r155, [%r166];
	add.s32 	%r156, %r155, %r154;
	min.s32 	%r168, %r156, %r168;
	bar.sync 	0;
	add.s32 	%r166, %r166, %r26;
	add.s32 	%r165, %r165, 4;
	add.s32 	%r164, %r164, 1;
	setp.ne.s32 	%p8, %r164, 0;
	@%p8 bra 	$L__BB2_7;
$L__BB2_8:
	st.global.u32 	[%rd1], %r168;
$L__BB2_9:
	ret;

}


// ===== COMPILED SASS (sm_100) =====

	.target	sm_100

	.elftype	@"ET_EXEC"


//--------------------- .note.nv.tkinfo           --------------------------
	.section	.note.nv.tkinfo,"",@"SHT_NOTE"
	.sectionflags	@"SHF_NOTE_NV_TKINFO"
	.tkinfo
        /*0018*/ 	.word	0x00000002
        /*0030*/ 	.string	""
        /*0030*/ 	.string	"ptxas"
        /*0030*/ 	.string	"Cuda compilation tools, release 13.0, V13.0.88"
        /*0030*/ 	.string	"Build cuda_13.0.r13.0/compiler.36424714_0"
        /*0030*/ 	.string	"-arch sm_100 -m 64 "



//--------------------- .note.nv.cuinfo           --------------------------
	.section	.note.nv.cuinfo,"",@"SHT_NOTE"
	.sectionflags	@"SHF_NOTE_NV_CUINFO"
        /*0018*/ 	.short	0x0002
        /*001a*/ 	.short	0x0064
        /*001c*/ 	.short	0x0082
	.zero		2


//--------------------- .nv.info                  --------------------------
	.section	.nv.info,"",@"SHT_CUDA_INFO"
	.align	4


	//----- nvinfo : EIATTR_REGCOUNT
	.align		4
        /*0000*/ 	.byte	0x04, 0x2f
        /*0002*/ 	.short	(.L_1 - .L_0)
	.align		4
.L_0:
        /*0004*/ 	.word	index@(_Z12floyd_phaseIiPiii)
        /*0008*/ 	.word	0x00000017


	//----- nvinfo : EIATTR_FRAME_SIZE
	.align		4
.L_1:
        /*000c*/ 	.byte	0x04, 0x11
        /*000e*/ 	.short	(.L_3 - .L_2)
	.align		4
.L_2:
        /*0010*/ 	.word	index@(_Z12floyd_phaseIiPiii)
        /*0014*/ 	.word	0x00000000


	//----- nvinfo : EIATTR_REGCOUNT
	.align		4
.L_3:
        /*0018*/ 	.byte	0x04, 0x2f
        /*001a*/ 	.short	(.L_5 - .L_4)
	.align		4
.L_4:
        /*001c*/ 	.word	index@(_Z13floyd_phaseIIiPiii)
        /*0020*/ 	.word	0x00000018


	//----- nvinfo : EIATTR_FRAME_SIZE
	.align		4
.L_5:
        /*0024*/ 	.byte	0x04, 0x11
        /*0026*/ 	.short	(.L_7 - .L_6)
	.align		4
.L_6:
        /*0028*/ 	.word	index@(_Z13floyd_phaseIIiPiii)
        /*002c*/ 	.word	0x00000000


	//----- nvinfo : EIATTR_REGCOUNT
	.align		4
.L_7:
        /*0030*/ 	.byte	0x04, 0x2f
        /*0032*/ 	.short	(.L_9 - .L_8)
	.align		4
.L_8:
        /*0034*/ 	.word	index@(_Z14floyd_phaseIIIiPiii)
        /*0038*/ 	.word	0x00000020


	//----- nvinfo : EIATTR_FRAME_SIZE
	.align		4
.L_9:
        /*003c*/ 	.byte	0x04, 0x11
        /*003e*/ 	.short	(.L_11 - .L_10)
	.align		4
.L_10:
        /*0040*/ 	.word	index@(_Z14floyd_phaseIIIiPiii)
        /*0044*/ 	.word	0x00000000


	//----- nvinfo : EIATTR_MIN_STACK_SIZE
	.align		4
.L_11:
        /*0048*/ 	.byte	0x04, 0x12
        /*004a*/ 	.short	(.L_13 - .L_12)
	.align		4
.L_12:
        /*004c*/ 	.word	index@(_Z14floyd_phaseIIIiPiii)
        /*0050*/ 	.word	0x00000000


	//----- nvinfo : EIATTR_MIN_STACK_SIZE
	.align		4
.L_13:
        /*0054*/ 	.byte	0x04, 0x12
        /*0056*/ 	.short	(.L_15 - .L_14)
	.align		4
.L_14:
        /*0058*/ 	.word	index@(_Z13floyd_phaseIIiPiii)
        /*005c*/ 	.word	0x00000000


	//----- nvinfo : EIATTR_MIN_STACK_SIZE
	.align		4
.L_15:
        /*0060*/ 	.byte	0x04, 0x12
        /*0062*/ 	.short	(.L_17 - .L_16)
	.align		4
.L_16:
        /*0064*/ 	.word	index@(_Z12floyd_phaseIiPiii)
        /*0068*/ 	.word	0x00000000
.L_17:


//--------------------- .nv.compat                --------------------------
	.section	.nv.compat,"",@"SHT_CUDA_COMPAT_INFO"
	.align	4
        /*0000*/ 	.byte	0x02, 0x09, 0x00, 0x00, 0x02, 0x02, 0x01, 0x00, 0x02, 0x05, 0x05, 0x00, 0x03, 0x07, 0x01, 0x01
        /*0010*/ 	.byte	0x02, 0x03, 0x00, 0x00, 0x02, 0x06, 0x01, 0x00, 0x04, 0x0b, 0x08, 0x00, 0x09, 0x00, 0x00, 0x00
        /*0020*/ 	.byte	0x00, 0x00, 0x00, 0x00


//--------------------- .nv.info._Z14floyd_phaseIIIiPiii --------------------------
	.section	.nv.info._Z14floyd_phaseIIIiPiii,"",@"SHT_CUDA_INFO"
	.sectionflags	@""
	.align	4


	//----- nvinfo : EIATTR_CUDA_API_VERSION
	.align		4
        /*0000*/ 	.byte	0x04, 0x37
        /*0002*/ 	.short	(.L_19 - .L_18)
.L_18:
        /*0004*/ 	.word	0x00000082


	//----- nvinfo : EIATTR_KPARAM_INFO
	.align		4
.L_19:
        /*0008*/ 	.byte	0x04, 0x17
        /*000a*/ 	.short	(.L_21 - .L_20)
.L_20:
        /*000c*/ 	.word	0x00000000
        /*0010*/ 	.short	0x0003
        /*0012*/ 	.short	0x0014
        /*0014*/ 	.byte	0x00, 0xf0, 0x11, 0x00


	//----- nvinfo : EIATTR_KPARAM_INFO
	.align		4
.L_21:
        /*0018*/ 	.byte	0x04, 0x17
        /*001a*/ 	.short	(.L_23 - .L_22)
.L_22:
        /*001c*/ 	.word	0x00000000
        /*0020*/ 	.short	0x0002
        /*0022*/ 	.short	0x0010
        /*0024*/ 	.byte	0x00, 0xf0, 0x11, 0x00


	//----- nvinfo : EIATTR_KPARAM_INFO
	.align		4
.L_23:
        /*0028*/ 	.byte	0x04, 0x17
        /*002a*/ 	.short	(.L_25 - .L_24)
.L_24:
        /*002c*/ 	.word	0x00000000
        /*0030*/ 	.short	0x0001
        /*0032*/ 	.short	0x0008
        /*0034*/ 	.byte	0x00, 0xf5, 0x21, 0x00


	//----- nvinfo : EIATTR_KPARAM_INFO
	.align		4
.L_25:
        /*0038*/ 	.byte	0x04, 0x17
        /*003a*/ 	.short	(.L_27 - .L_26)
.L_26:
        /*003c*/ 	.word	0x00000000
        /*0040*/ 	.short	0x0000
        /*0042*/ 	.short	0x0000
        /*0044*/ 	.byte	0x00, 0xf0, 0x11, 0x00


	//----- nvinfo : EIATTR_SPARSE_MMA_MASK
	.align		4
.L_27:
        /*0048*/ 	.byte	0x03, 0x50
        /*004a*/ 	.short	0x0000


	//----- nvinfo : EIATTR_MAXREG_COUNT
	.align		4
        /*004c*/ 	.byte	0x03, 0x1b
        /*004e*/ 	.short	0x00ff


	//----- nvinfo : EIATTR_NUM_BARRIERS
	.align		4
        /*0050*/ 	.byte	0x02, 0x4c
        /*0052*/ 	.byte	0x01
	.zero		1


	//----- nvinfo : EIATTR_MERCURY_ISA_VERSION
	.align		4
        /*0054*/ 	.byte	0x03, 0x5f
        /*0056*/ 	.short	0x0101


	//----- nvinfo : EIATTR_VRC_CTA_INIT_COUNT
	.align		4
        /*0058*/ 	.byte	0x02, 0x4a
	.zero		1
	.zero		1


	//----- nvinfo : EIATTR_EXIT_INSTR_OFFSETS
	.align		4
        /*005c*/ 	.byte	0x04, 0x1c
        /*005e*/ 	.short	(.L_29 - .L_28)


	//   ....[0]....
.L_28:
        /*0060*/ 	.word	0x00000060


	//   ....[1]....
        /*0064*/ 	.word	0x00000990


	//----- nvinfo : EIATTR_CBANK_PARAM_SIZE
	.align		4
.L_29:
        /*0068*/ 	.byte	0x03, 0x19
        /*006a*/ 	.short	0x0018


	//----- nvinfo : EIATTR_PARAM_CBANK
	.align		4
        /*006c*/ 	.byte	0x04, 0x0a
        /*006e*/ 	.short	(.L_31 - .L_30)
	.align		4
.L_30:
        /*0070*/ 	.word	index@(.nv.constant0._Z14floyd_phaseIIIiPiii)
        /*0074*/ 	.short	0x0380
        /*0076*/ 	.short	0x0018


	//----- nvinfo : EIATTR_SW_WAR
	.align		4
.L_31:
        /*0078*/ 	.byte	0x04, 0x36
        /*007a*/ 	.short	(.L_33 - .L_32)
.L_32:
        /*007c*/ 	.word	0x00000008
.L_33:


//--------------------- .nv.info._Z13floyd_phaseIIiPiii --------------------------
	.section	.nv.info._Z13floyd_phaseIIiPiii,"",@"SHT_CUDA_INFO"
	.sectionflags	@""
	.align	4


	//----- nvinfo : EIATTR_CUDA_API_VERSION
	.align		4
        /*0000*/ 	.byte	0x04, 0x37
        /*0002*/ 	.short	(.L_35 - .L_34)
.L_34:
        /*0004*/ 	.word	0x00000082


	//----- nvinfo : EIATTR_KPARAM_INFO
	.align		4
.L_35:
        /*0008*/ 	.byte	0x04, 0x17
        /*000a*/ 	.short	(.L_37 - .L_36)
.L_36:
        /*000c*/ 	.word	0x00000000
        /*0010*/ 	.short	0x0003
        /*0012*/ 	.short	0x0014
        /*0014*/ 	.byte	0x00, 0xf0, 0x11, 0x00


	//----- nvinfo : EIATTR_KPARAM_INFO
	.align		4
.L_37:
        /*0018*/ 	.byte	0x04, 0x17
        /*001a*/ 	.short	(.L_39 - .L_38)
.L_38:
        /*001c*/ 	.word	0x00000000
        /*0020*/ 	.short	0x0002
        /*0022*/ 	.short	0x0010
        /*0024*/ 	.byte	0x00, 0xf0, 0x11, 0x00


	//----- nvinfo : EIATTR_KPARAM_INFO
	.align		4
.L_39:
        /*0028*/ 	.byte	0x04, 0x17
        /*002a*/ 	.short	(.L_41 - .L_40)
.L_40:
        /*002c*/ 	.word	0x00000000
        /*0030*/ 	.short	0x0001
        /*0032*/ 	.short	0x0008
        /*0034*/ 	.byte	0x00, 0xf5, 0x21, 0x00


	//----- nvinfo : EIATTR_KPARAM_INFO
	.align		4
.L_41:
        /*0038*/ 	.byte	0x04, 0x17
        /*003a*/ 	.short	(.L_43 - .L_42)
.L_42:
        /*003c*/ 	.word	0x00000000
        /*0040*/ 	.short	0x0000
        /*0042*/ 	.short	0x0000
        /*0044*/ 	.byte	0x00, 0xf0, 0x11, 0x00


	//----- nvinfo : EIATTR_SPARSE_MMA_MASK
	.align		4
.L_43:
        /*0048*/ 	.byte	0x03, 0x50
        /*004a*/ 	.short	0x0000


	//----- nvinfo : EIATTR_MAXREG_COUNT
	.align		4
        /*004c*/ 	.byte	0x03, 0x1b
        /*004e*/ 	.short	0x00ff


	//----- nvinfo : EIATTR_NUM_BARRIERS
	.align		4
        /*0050*/ 	.byte	0x02, 0x4c
        /*0052*/ 	.byte	0x01
	.zero		1


	//----- nvinfo : EIATTR_MERCURY_ISA_VERSION
	.align		4
        /*0054*/ 	.byte	0x03, 0x5f
        /*0056*/ 	.short	0x0101


	//----- nvinfo : EIATTR_VRC_CTA_INIT_COUNT
	.align		4
        /*0058*/ 	.byte	0x02, 0x4a
	.zero		1
	.zero		1


	//----- nvinfo : EIATTR_EXIT_INSTR_OFFSETS
	.align		4
        /*005c*/ 	.byte	0x04, 0x1c
        /*005e*/ 	.short	(.L_45 - .L_44)


	//   ....[0]....
.L_44:
        /*0060*/ 	.word	0x00000040


	//   ....[1]....
        /*0064*/ 	.word	0x00000f90


	//   ....[2]....
        /*0068*/ 	.word	0x00001b60


	//----- nvinfo : EIATTR_CBANK_PARAM_SIZE
	.align		4
.L_45:
        /*006c*/ 	.byte	0x03, 0x19
        /*006e*/ 	.short	0x0018


	//----- nvinfo : EIATTR_PARAM_CBANK
	.align		4
        /*0070*/ 	.byte	0x04, 0x0a
        /*0072*/ 	.short	(.L_47 - .L_46)
	.align		4
.L_46:
        /*0074*/ 	.word	index@(.nv.constant0._Z13floyd_phaseIIiPiii)
        /*0078*/ 	.short	0x0380
        /*007a*/ 	.short	0x0018


	//----- nvinfo : EIATTR_SW_WAR
	.align		4
.L_47:
        /*007c*/ 	.byte	0x04, 0x36
        /*007e*/ 	.short	(.L_49 - .L_48)
.L_48:
        /*0080*/ 	.word	0x00000008
.L_49:


//--------------------- .nv.info._Z12floyd_phaseIiPiii --------------------------
	.section	.nv.info._Z12floyd_phaseIiPiii,"",@"SHT_CUDA_INFO"
	.sectionflags	@""
	.align	4


	//----- nvinfo : EIATTR_CUDA_API_VERSION
	.align		4
        /*0000*/ 	.byte	0x04, 0x37
        /*0002*/ 	.short	(.L_51 - .L_50)
.L_50:
        /*0004*/ 	.word	0x00000082


	//----- nvinfo : EIATTR_KPARAM_INFO
	.align		4
.L_51:
        /*0008*/ 	.byte	0x04, 0x17
        /*000a*/ 	.short	(.L_53 - .L_52)
.L_52:
        /*000c*/ 	.word	0x00000000
        /*0010*/ 	.short	0x0003
        /*0012*/ 	.short	0x0014
        /*0014*/ 	.byte	0x00, 0xf0, 0x11, 0x00


	//----- nvinfo : EIATTR_KPARAM_INFO
	.align		4
.L_53:
        /*0018*/ 	.byte	0x04, 0x17
        /*001a*/ 	.short	(.L_55 - .L_54)
.L_54:
        /*001c*/ 	.word	0x00000000
        /*0020*/ 	.short	0x0002
        /*0022*/ 	.short	0x0010
        /*0024*/ 	.byte	0x00, 0xf0, 0x11, 0x00


	//----- nvinfo : EIATTR_KPARAM_INFO
	.align		4
.L_55:
        /*0028*/ 	.byte	0x04, 0x17
        /*002a*/ 	.short	(.L_57 - .L_56)
.L_56:
        /*002c*/ 	.word	0x00000000
        /*0030*/ 	.short	0x0001
        /*0032*/ 	.short	0x0008
        /*0034*/ 	.byte	0x00, 0xf5, 0x21, 0x00


	//----- nvinfo : EIATTR_KPARAM_INFO
	.align		4
.L_57:
        /*0038*/ 	.byte	0x04, 0x17
        /*003a*/ 	.short	(.L_59 - .L_58)
.L_58:
        /*003c*/ 	.word	0x00000000
        /*0040*/ 	.short	0x0000
        /*0042*/ 	.short	0x0000
        /*0044*/ 	.byte	0x00, 0xf0, 0x11, 0x00


	//----- nvinfo : EIATTR_SPARSE_MMA_MASK
	.align		4
.L_59:
        /*0048*/ 	.byte	0x03, 0x50
        /*004a*/ 	.short	0x0000


	//----- nvinfo : EIATTR_MAXREG_COUNT
	.align		4
        /*004c*/ 	.byte	0x03, 0x1b
        /*004e*/ 	.short	0x00ff


	//----- nvinfo : EIATTR_NUM_BARRIERS
	.align		4
        /*0050*/ 	.byte	0x02, 0x4c
        /*0052*/ 	.byte	0x01
	.zero		1


	//----- nvinfo : EIATTR_MERCURY_ISA_VERSION
	.align		4
        /*0054*/ 	.byte	0x03, 0x5f
        /*0056*/ 	.short	0x0101


	//----- nvinfo : EIATTR_VRC_CTA_INIT_COUNT
	.align		4
        /*0058*/ 	.byte	0x02, 0x4a
	.zero		1
	.zero		1


	//----- nvinfo : EIATTR_EXIT_INSTR_OFFSETS
	.align		4
        /*005c*/ 	.byte	0x04, 0x1c
        /*005e*/ 	.short	(.L_61 - .L_60)


	//   ....[0]....
.L_60:
        /*0060*/ 	.word	0x00000bc0


	//----- nvinfo : EIATTR_CBANK_PARAM_SIZE
	.align		4
.L_61:
        /*0064*/ 	.byte	0x03, 0x19
        /*0066*/ 	.short	0x0018


	//----- nvinfo : EIATTR_PARAM_CBANK
	.align		4
        /*0068*/ 	.byte	0x04, 0x0a
        /*006a*/ 	.short	(.L_63 - .L_62)
	.align		4
.L_62:
        /*006c*/ 	.word	index@(.nv.constant0._Z12floyd_phaseIiPiii)
        /*0070*/ 	.short	0x0380
        /*0072*/ 	.short	0x0018


	//----- nvinfo : EIATTR_SW_WAR
	.align		4
.L_63:
        /*0074*/ 	.byte	0x04, 0x36
        /*0076*/ 	.short	(.L_65 - .L_64)
.L_64:
        /*0078*/ 	.word	0x00000008
.L_65:


//--------------------- .nv.callgraph             --------------------------
	.section	.nv.callgraph,"",@"SHT_CUDA_CALLGRAPH"
	.align	4
	.sectionentsize	8
	.align		4
        /*0000*/ 	.word	0x00000000
	.align		4
        /*0004*/ 	.word	0xffffffff
	.align		4
        /*0008*/ 	.word	0x00000000
	.align		4
        /*000c*/ 	.word	0xfffffffe
	.align		4
        /*0010*/ 	.word	0x00000000
	.align		4
        /*0014*/ 	.word	0xfffffffd
	.align		4
        /*0018*/ 	.word	0x00000000
	.align		4
        /*001c*/ 	.word	0xfffffffc


//--------------------- .text._Z14floyd_phaseIIIiPiii --------------------------
	.section	.text._Z14floyd_phaseIIIiPiii,"ax",@progbits
	.align	128
        .global         _Z14floyd_phaseIIIiPiii
        .type           _Z14floyd_phaseIIIiPiii,@function
        .size           _Z14floyd_phaseIIIiPiii,(.L_x_20 - _Z14floyd_phaseIIIiPiii)
        .other          _Z14floyd_phaseIIIiPiii,@"STO_CUDA_ENTRY STV_DEFAULT"
_Z14floyd_phaseIIIiPiii:
.text._Z14floyd_phaseIIIiPiii:
[----:B------:R-:W-:Y:S08]  /*0000*/  LDC R1, c[0x0][0x37c] ;  /* 0x0000df00ff017b82 */ /* 0x000ff00000000800 */
[----:B------:R-:W0:Y:S08]  /*0010*/  S2UR UR5, SR_CTAID.Y ;  /* 0x00000000000579c3 */ /* 0x000e300000002600 */
[----:B------:R-:W0:Y:S08]  /*0020*/  LDC R10, c[0x0][0x380] ;  /* 0x0000e000ff0a7b82 */ /* 0x000e300000000800 */
[----:B------:R-:W1:Y:S01]  /*0030*/  S2UR UR4, SR_CTAID.X ;  /* 0x00000000000479c3 */ /* 0x000e620000002500 */
[----:B0-----:R-:W-:-:S04]  /*0040*/  ISETP.NE.AND P0, PT, R10, UR5, PT ;  /* 0x000000050a007c0c */ /* 0x001fc8000bf05270 */
[----:B-1----:R-:W-:-:S13]  /*0050*/  ISETP.EQ.OR P0, PT, R10, UR4, !P0 ;  /* 0x000000040a007c0c */ /* 0x002fda000c702670 */
[----:B------:R-:W-:Y:S05]  /*0060*/  @P0 EXIT ;  /* 0x000000000000094d */ /* 0x000fea0003800000 */
[----:B------:R-:W0:Y:S01]  /*0070*/  S2R R15, SR_TID.Y ;  /* 0x00000000000f7919 */ /* 0x000e220000002200 */
[----:B------:R-:W0:Y:S01]  /*0080*/  LDC R0, c[0x0][0x364] ;  /* 0x0000d900ff007b82 */ /* 0x000e220000000800 */
[----:B------:R-:W1:Y:S01]  /*0090*/  LDCU.64 UR6, c[0x0][0x358] ;  /* 0x00006b00ff0677ac */ /* 0x000e620008000a00 */
[----:B------:R-:W2:Y:S06]  /*00a0*/  S2R R7, SR_TID.X ;  /* 0x0000000000077919 */ /* 0x000eac0000002100 */
[----:B------:R-:W3:Y:S08]  /*00b0*/  LDC.64 R2, c[0x0][0x390] ;  /* 0x0000e400ff027b82 */ /* 0x000ef00000000a00 */
[----:B------:R-:W4:Y:S08]  /*00c0*/  LDC R6, c[0x0][0x360] ;  /* 0x0000d800ff067b82 */ /* 0x000f300000000800 */
[----:B------:R-:W1:Y:S01]  /*00d0*/  LDC.64 R4, c[0x0][0x388] ;  /* 0x0000e200ff047b82 */ /* 0x000e620000000a00 */
[----:B0-----:R-:W-:-:S02]  /*00e0*/  IMAD R0, R0, UR5, R15 ;  /* 0x0000000500007c24 */ /* 0x001fc4000f8e020f */
[CC--:B---3--:R-:W-:Y:S02]  /*00f0*/  IMAD R8, R10.reuse, R2.reuse, R15 ;  /* 0x000000020a087224 */ /* 0x0c8fe400078e020f */
[----:B--2---:R-:W-:-:S04]  /*0100*/  IMAD R10, R10, R2, R7 ;  /* 0x000000020a0a7224 */ /* 0x004fc800078e0207 */
[----:B------:R-:W-:Y:S02]  /*0110*/  IMAD R11, R0, R3, R10 ;  /* 0x00000003000b7224 */ /* 0x000fe400078e020a */
[----:B----4-:R-:W-:-:S04]  /*0120*/  IMAD R6, R6, UR4, R7 ;  /* 0x0000000406067c24 */ /* 0x010fc8000f8e0207 */
[----:B------:R-:W-:Y:S02]  /*0130*/  IMAD R9, R8, R3, R6 ;  /* 0x0000000308097224 */ /* 0x000fe400078e0206 */
[----:B-1----:R-:W-:-:S04]  /*0140*/  IMAD.WIDE R10, R11, 0x4, R4 ;  /* 0x000000040b0a7825 */ /* 0x002fc800078e0204 */
[----:B------:R-:W-:Y:S02]  /*0150*/  IMAD.WIDE R8, R9, 0x4, R4 ;  /* 0x0000000409087825 */ /* 0x000fe400078e0204 */
[----:B------:R-:W2:Y:S04]  /*0160*/  LDG.E R10, desc[UR6][R10.64] ;  /* 0x000000060a0a7981 */ /* 0x000ea8000c1e1900 */
[----:B------:R0:W3:Y:S01]  /*0170*/  LDG.E R8, desc[UR6][R8.64] ;  /* 0x0000000608087981 */ /* 0x0000e2000c1e1900 */
[----:B------:R-:W1:Y:S01]  /*0180*/  S2UR UR5, SR_CgaCtaId ;  /* 0x00000000000579c3 */ /* 0x000e620000008800 */
[----:B------:R-:W-:Y:S01]  /*0190*/  IMAD R3, R0, R3, R6 ;  /* 0x0000000300037224 */ /* 0x000fe200078e0206 */
[----:B------:R-:W-:Y:S01]  /*01a0*/  UMOV UR4, 0x400 ;  /* 0x0000040000047882 */ /* 0x000fe20000000000 */
[----:B------:R-:W-:-:S02]  /*01b0*/  IMAD R0, R15, R2, RZ ;  /* 0x000000020f007224 */ /* 0x000fc400078e02ff */
[----:B------:R-:W-:-:S04]  /*01c0*/  IMAD.WIDE R4, R3, 0x4, R4 ;  /* 0x0000000403047825 */ /* 0x000fc800078e0204 */
[----:B------:R-:W-:Y:S01]  /*01d0*/  IMAD.IADD R3, R0, 0x1, R7 ;  /* 0x0000000100037824 */ /* 0x000fe200078e0207 */
[C---:B------:R-:W-:Y:S01]  /*01e0*/  ISETP.GE.AND P0, PT, R2.reuse, 0x1, PT ;  /* 0x000000010200780c */ /* 0x040fe20003f06270 */
[----:B------:R-:W-:Y:S01]  /*01f0*/  IMAD R6, R2, R2, RZ ;  /* 0x0000000202067224 */ /* 0x000fe200078e02ff */
[----:B------:R4:W5:Y:S03]  /*0200*/  LDG.E R13, desc[UR6][R4.64] ;  /* 0x00000006040d7981 */ /* 0x000966000c1e1900 */
[----:B------:R-:W-:Y:S01]  /*0210*/  IMAD.SHL.U32 R6, R6, 0x4, RZ ;  /* 0x0000000406067824 */ /* 0x000fe200078e00ff */
[----:B-1----:R-:W-:-:S06]  /*0220*/  ULEA UR4, UR5, UR4, 0x18 ;  /* 0x0000000405047291 */ /* 0x002fcc000f8ec0ff */
[----:B------:R-:W-:-:S05]  /*0230*/  LEA R3, R3, UR4, 0x2 ;  /* 0x0000000403037c11 */ /* 0x000fca000f8e10ff */
[----:B0-----:R-:W-:-:S05]  /*0240*/  IMAD.IADD R9, R6, 0x1, R3 ;  /* 0x0000000106097824 */ /* 0x001fca00078e0203 */
[----:B---3--:R4:W-:Y:S04]  /*0250*/  STS [R9], R8 ;  /* 0x0000000809007388 */ /* 0x0089e80000000800 */
[----:B--2---:R4:W-:Y:S01]  /*0260*/  STS [R3], R10 ;  /* 0x0000000a03007388 */ /* 0x0049e20000000800 */
[----:B------:R-:W-:Y:S06]  /*0270*/  BAR.SYNC.DEFER_BLOCKING 0x0 ;  /* 0x0000000000007b1d */ /* 0x000fec0000010000 */
[----:B------:R-:W-:Y:S05]  /*0280*/  @!P0 BRA `(.L_x_0) ;  /* 0x0000000400bc8947 */ /* 0x000fea0003800000 */
[C---:B------:R-:W-:Y:S01]  /*0290*/  ISETP.GE.U32.AND P1, PT, R2.reuse, 0x10, PT ;  /* 0x000000100200780c */ /* 0x040fe20003f26070 */
[----:B----4-:R-:W-:Y:S01]  /*02a0*/  HFMA2 R9, -RZ, RZ, 0, 0 ;  /* 0x00000000ff097431 */ /* 0x010fe200000001ff */
[----:B------:R-:W-:-:S04]  /*02b0*/  LOP3.LUT R8, R2, 0xf, RZ, 0xc0, !PT ;  /* 0x0000000f02087812 */ /* 0x000fc800078ec0ff */
[----:B------:R-:W-:-:S07]  /*02c0*/  ISETP.NE.AND P0, PT, R8, RZ, PT ;  /* 0x000000ff0800720c */ /* 0x000fce0003f05270 */
[----:B------:R-:W-:Y:S06]  /*02d0*/  @!P1 BRA `(.L_x_1) ;  /* 0x0000000400689947 */ /* 0x000fec0003800000 */
[----:B------:R-:W-:Y:S01]  /*02e0*/  LEA R10, R0, UR4, 0x2 ;  /* 0x00000004000a7c11 */ /* 0x000fe2000f8e10ff */
[----:B------:R-:W-:Y:S01]  /*02f0*/  IMAD R3, R7, 0x4, R6 ;  /* 0x0000000407037824 */ /* 0x000fe200078e0206 */
[----:B------:R-:W-:-:S03]  /*0300*/  LOP3.LUT R9, R2, 0x7ffffff0, RZ, 0xc0, !PT ;  /* 0x7ffffff002097812 */ /* 0x000fc600078ec0ff */
[----:B------:R-:W-:Y:S01]  /*0310*/  VIADD R3, R3, UR4 ;  /* 0x0000000403037c36 */ /* 0x000fe20008000000 */
[----:B------:R-:W-:Y:S01]  /*0320*/  IADD3 R11, PT, PT, -R9, RZ, RZ ;  /* 0x000000ff090b7210 */ /* 0x000fe20007ffe1ff */
[----:B------:R-:W-:-:S07]  /*0330*/  VIADD R10, R10, 0x20 ;  /* 0x000000200a0a7836 */ /* 0x000fce0000000000 */
.L_x_2:
[----:B------:R-:W-:Y:S01]  /*0340*/  LDS R12, [R10+-0x20] ;  /* 0xffffe0000a0c7984 */ /* 0x000fe20000000800 */
[C---:B------:R-:W-:Y:S02]  /*0350*/  IMAD R17, R2.reuse, 0x4, R3 ;  /* 0x0000000402117824 */ /* 0x040fe400078e0203 */
[----:B------:R-:W-:Y:S01]  /*0360*/  VIADD R11, R11, 0x10 ;  /* 0x000000100b0b7836 */ /* 0x000fe20000000000 */
[----:B------:R0:W1:Y:S01]  /*0370*/  LDS R14, [R3] ;  /* 0x00000000030e7984 */ /* 0x0000620000000800 */
[C---:B------:R-:W-:Y:S01]  /*0380*/  IMAD R21, R2.reuse, 0x4, R17 ;  /* 0x0000000402157824 */ /* 0x040fe200078e0211 */
[----:B------:R-:W-:Y:S02]  /*0390*/  BAR.SYNC.DEFER_BLOCKING 0x0 ;  /* 0x0000000000007b1d */ /* 0x000fe40000010000 */
[----:B------:R-:W-:Y:S01]  /*03a0*/  ISETP.NE.AND P1, PT, R11, RZ, PT ;  /* 0x000000ff0b00720c */ /* 0x000fe20003f25270 */
[----:B0-----:R-:W-:-:S03]  /*03b0*/  IMAD R3, R2, 0x40, R3 ;  /* 0x0000004002037824 */ /* 0x001fc600078e0203 */
[----:B------:R-:W-:Y:S04]  /*03c0*/  LDS R17, [R17] ;  /* 0x0000000011117984 */ /* 0x000fe80000000800 */
[----:B------:R-:W0:Y:S01]  /*03d0*/  LDS R15, [R10+-0x1c] ;  /* 0xffffe4000a0f7984 */ /* 0x000e220000000800 */
[----:B------:R-:W-:Y:S01]  /*03e0*/  BAR.SYNC.DEFER_BLOCKING 0x0 ;  /* 0x0000000000007b1d */ /* 0x000fe20000010000 */
[----:B-1---5:R-:W-:Y:S02]  /*03f0*/  VIADDMNMX R12, R14, R12, R13, PT ;  /* 0x0000000c0e0c7246 */ /* 0x022fe4000380010d */
[----:B------:R-:W-:-:S03]  /*0400*/  LEA R13, R2, R21, 0x2 ;  /* 0x00000015020d7211 */ /* 0x000fc600078e10ff */
[----:B------:R-:W-:Y:S04]  /*0410*/  LDS R19, [R10+-0x18] ;  /* 0xffffe8000a137984 */ /* 0x000fe80000000800 */
[----:B------:R-:W1:Y:S01]  /*0420*/  LDS R16, [R21] ;  /* 0x0000000015107984 */ /* 0x000e620000000800 */
[----:B------:R-:W-:Y:S01]  /*0430*/  BAR.SYNC.DEFER_BLOCKING 0x0 ;  /* 0x0000000000007b1d */ /* 0x000fe20000010000 */
[----:B0-----:R-:W-:Y:S01]  /*0440*/  VIADDMNMX R12, R17, R15, R12, PT ;  /* 0x0000000f110c7246 */ /* 0x001fe2000380010c */
[----:B------:R-:W-:-:S04]  /*0450*/  IMAD R15, R2, 0x4, R13 ;  /* 0x00000004020f7824 */ /* 0x000fc800078e020d */
[----:B------:R-:W-:-:S05]  /*0460*/  IMAD R25, R2, 0x4, R15 ;  /* 0x0000000402197824 */ /* 0x000fca00078e020f */
[----:B------:R-:W-:Y:S01]  /*0470*/  LEA R29, R2, R25, 0x2 ;  /* 0x00000019021d7211 */ /* 0x000fe200078e10ff */
[----:B------:R0:W-:Y:S01]  /*0480*/  LDS R18, [R13] ;  /* 0x000000000d127984 */ /* 0x0001e20000000800 */
[----:B-1----:R-:W-:-:S03]  /*0490*/  VIADDMNMX R12, R16, R19, R12, PT ;  /* 0x00000013100c7246 */ /* 0x002fc6000380010c */
[C---:B------:R-:W-:Y:S01]  /*04a0*/  IMAD R16, R2.reuse, 0x4, R29 ;  /* 0x0000000402107824 */ /* 0x040fe200078e021d */
[----:B------:R-:W1:Y:S03]  /*04b0*/  LDS R19, [R10+-0x14] ;  /* 0xffffec000a137984 */ /* 0x000e660000000800 */
[----:B0-----:R-:W-:Y:S01]  /*04c0*/  IMAD R13, R2, 0x4, R16 ;  /* 0x00000004020d7824 */ /* 0x001fe200078e0210 */
[----:B------:R-:W-:Y:S06]  /*04d0*/  BAR.SYNC.DEFER_BLOCKING 0x0 ;  /* 0x0000000000007b1d */ /* 0x000fec0000010000 */
[----:B------:R-:W-:Y:S04]  /*04e0*/  LDS R20, [R15] ;  /* 0x000000000f147984 */ /* 0x000fe80000000800 */
[----:B------:R-:W0:Y:S01]  /*04f0*/  LDS R21, [R10+-0x10] ;  /* 0xfffff0000a157984 */ /* 0x000e220000000800 */
[----:B------:R-:W-:Y:S01]  /*0500*/  BAR.SYNC.DEFER_BLOCKING 0x0 ;  /* 0x0000000000007b1d */ /* 0x000fe20000010000 */
[----:B-1----:R-:W-:-:S05]  /*0510*/  VIADDMNMX R12, R18, R19, R12, PT ;  /* 0x00000013120c7246 */ /* 0x002fca000380010c */
[----:B------:R-:W-:Y:S04]  /*0520*/  LDS R25, [R25] ;  /* 0x0000000019197984 */ /* 0x000fe80000000800 */
[----:B------:R-:W1:Y:S01]  /*0530*/  LDS R23, [R10+-0xc] ;  /* 0xfffff4000a177984 */ /* 0x000e620000000800 */
[----:B------:R-:W-:Y:S01]  /*0540*/  BAR.SYNC.DEFER_BLOCKING 0x0 ;  /* 0x0000000000007b1d */ /* 0x000fe20000010000 */
[----:B0-----:R-:W-:-:S05]  /*0550*/  VIADDMNMX R12, R20, R21, R12, PT ;  /* 0x00000015140c7246 */ /* 0x001fca000380010c */
[----:B------:R-:W-:Y:S04]  /*0560*/  LDS R29, [R29] ;  /* 0x000000001d1d7984 */ /* 0x000fe80000000800 */
[----:B------:R-:W0:Y:S01]  /*0570*/  LDS R27, [R10+-0x8] ;  /* 0xfffff8000a1b7984 */ /* 0x000e220000000800 */
[----:B------:R-:W-:Y:S01]  /*0580*/  BAR.SYNC.DEFER_BLOCKING 0x0 ;  /* 0x0000000000007b1d */ /* 0x000fe20000010000 */
[----:B-1----:R-:W-:Y:S02]  /*0590*/  VIADDMNMX R12, R25, R23, R12, PT ;  /* 0x00000017190c7246 */ /* 0x002fe4000380010c */
[----:B------:R-:W-:-:S05]  /*05a0*/  LEA R25, R2, R13, 0x2 ;  /* 0x0000000d02197211 */ /* 0x000fca00078e10ff */
[----:B------:R-:W-:-:S04]  /*05b0*/  IMAD R21, R2, 0x4, R25 ;  /* 0x0000000402157824 */ /* 0x000fc800078e0219 */
[----:B------:R-:W-:Y:S01]  /*05c0*/  IMAD R23, R2, 0x4, R21 ;  /* 0x0000000402177824 */ /* 0x000fe200078e0215 */
[----:B------:R-:W-:Y:S04]  /*05d0*/  LDS R16, [R16] ;  /* 0x0000000010107984 */ /* 0x000fe80000000800 */
[----:B------:R-:W1:Y:S01]  /*05e0*/  LDS R17, [R10+-0x4] ;  /* 0xfffffc000a117984 */ /* 0x000e620000000800 */
[----:B------:R-:W-:Y:S01]  /*05f0*/  BAR.SYNC.DEFER_BLOCKING 0x0 ;  /* 0x0000000000007b1d */ /* 0x000fe20000010000 */
[----:B0-----:R-:W-:-:S05]  /*0600*/  VIADDMNMX R12, R29, R27, R12, PT ;  /* 0x0000001b1d0c7246 */ /* 0x001fca000380010c */
[----:B------:R-:W-:Y:S04]  /*0610*/  LDS R15, [R10] ;  /* 0x000000000a0f7984 */ /* 0x000fe80000000800 */
[----:B------:R0:W2:Y:S01]  /*0620*/  LDS R14, [R13] ;  /* 0x000000000d0e7984 */ /* 0x0000a20000000800 */
[----:B------:R-:W-:Y:S01]  /*0630*/  BAR.SYNC.DEFER_BLOCKING 0x0 ;  /* 0x0000000000007b1d */ /* 0x000fe20000010000 */
[----:B0-----:R-:W-:Y:S02]  /*0640*/  LEA R13, R2, R23, 0x2 ;  /* 0x00000017020d7211 */ /* 0x001fe400078e10ff */
[----:B-1----:R-:W-:-:S03]  /*0650*/  VIADDMNMX R12, R16, R17, R12, PT ;  /* 0x00000011100c7246 */ /* 0x002fc6000380010c */
[----:B------:R-:W-:Y:S01]  /*0660*/  IMAD R17, R2, 0x4, R13 ;  /* 0x0000000402117824 */ /* 0x000fe200078e020d */
[----:B------:R-:W-:Y:S04]  /*0670*/  LDS R20, [R25] ;  /* 0x0000000019147984 */ /* 0x000fe80000000800 */
[----:B------:R-:W0:Y:S01]  /*0680*/  LDS R19, [R10+0x4] ;  /* 0x000004000a137984 */ /* 0x000e220000000800 */
[----:B------:R-:W-:Y:S01]  /*0690*/  BAR.SYNC.DEFER_BLOCKING 0x0 ;  /* 0x0000000000007b1d */ /* 0x000fe20000010000 */
[----:B--2---:R-:W-:Y:S01]  /*06a0*/  VIADDMNMX R14, R14, R15, R12, PT ;  /* 0x0000000f0e0e7246 */ /* 0x004fe2000380010c */
[----:B------:R-:W-:-:S05]  /*06b0*/  IMAD R15, R2, 0x4, R17 ;  /* 0x00000004020f7824 */ /* 0x000fca00078e0211 */
[----:B------:R-:W-:Y:S01]  /*06c0*/  LEA R12, R2, R15, 0x2 ;  /* 0x0000000f020c7211 */ /* 0x000fe200078e10ff */
[----:B------:R-:W-:Y:S04]  /*06d0*/  LDS R21, [R21] ;  /* 0x0000000015157984 */ /* 0x000fe80000000800 */
[----:B------:R-:W1:Y:S01]  /*06e0*/  LDS R22, [R10+0x8] ;  /* 0x000008000a167984 */ /* 0x000e620000000800 */
[----:B------:R-:W-:Y:S01]  /*06f0*/  BAR.SYNC.DEFER_BLOCKING 0x0 ;  /* 0x0000000000007b1d */ /* 0x000fe20000010000 */
[----:B0-----:R-:W-:-:S05]  /*0700*/  VIADDMNMX R14, R20, R19, R14, PT ;  /* 0x00000013140e7246 */ /* 0x001fca000380010e */
[----:B------:R-:W-:Y:S04]  /*0710*/  LDS R23, [R23] ;  /* 0x0000000017177984 */ /* 0x000fe80000000800 */
[----:B------:R-:W0:Y:S01]  /*0720*/  LDS R24, [R10+0xc] ;  /* 0x00000c000a187984 */ /* 0x000e220000000800 */
[----:B------:R-:W-:Y:S01]  /*0730*/  BAR.SYNC.DEFER_BLOCKING 0x0 ;  /* 0x0000000000007b1d */ /* 0x000fe20000010000 */
[----:B-1----:R-:W-:-:S05]  /*0740*/  VIADDMNMX R14, R21, R22, R14, PT ;  /* 0x00000016150e7246 */ /* 0x002fca000380010e */
        /* <DEDUP_REMOVED lines=13> */
[----:B------:R0:W2:Y:S01]  /*0820*/  LDS R13, [R10+0x1c] ;  /* 0x00001c000a0d7984 */ /* 0x0000a20000000800 */
[----:B-1----:R-:W-:Y:S02]  /*0830*/  VIADDMNMX R14, R15, R16, R14, PT ;  /* 0x000000100f0e7246 */ /* 0x002fe4000380010e */
[----:B0-----:R-:W-:Y:S02]  /*0840*/  IADD3 R10, PT, PT, R10, 0x40, RZ ;  /* 0x000000400a0a7810 */ /* 0x001fe40007ffe0ff */
[----:B--2---:R-:W-:Y:S01]  /*0850*/  VIADDMNMX R13, R12, R13, R14, PT ;  /* 0x0000000d0c0d7246 */ /* 0x004fe2000380010e */
[----:B------:R-:W-:Y:S06]  /*0860*/  BAR.SYNC.DEFER_BLOCKING 0x0 ;  /* 0x0000000000007b1d */ /* 0x000fec0000010000 */
[----:B------:R-:W-:Y:S05]  /*0870*/  @P1 BRA `(.L_x_2) ;  /* 0xfffffff800b01947 */ /* 0x000fea000383ffff */
.L_x_1:
[----:B------:R-:W-:Y:S05]  /*0880*/  @!P0 BRA `(.L_x_0) ;  /* 0x00000000003c8947 */ /* 0x000fea0003800000 */
[----:B------:R-:W-:Y:S01]  /*0890*/  IMAD R7, R9, R2, R7 ;  /* 0x0000000209077224 */ /* 0x000fe200078e0207 */
[----:B------:R-:W-:Y:S01]  /*08a0*/  IADD3 R8, PT, PT, -R8, RZ, RZ ;  /* 0x000000ff08087210 */ /* 0x000fe20007ffe1ff */
[----:B------:R-:W-:Y:S02]  /*08b0*/  IMAD.IADD R0, R0, 0x1, R9 ;  /* 0x0000000100007824 */ /* 0x000fe400078e0209 */
[----:B------:R-:W-:-:S03]  /*08c0*/  IMAD R7, R7, 0x4, R6 ;  /* 0x0000000407077824 */ /* 0x000fc600078e0206 */
[----:B------:R-:W-:Y:S01]  /*08d0*/  LEA R0, R0, UR4, 0x2 ;  /* 0x0000000400007c11 */ /* 0x000fe2000f8e10ff */
[----:B------:R-:W-:-:S07]  /*08e0*/  VIADD R7, R7, UR4 ;  /* 0x0000000407077c36 */ /* 0x000fce0008000000 */
.L_x_3:
[----:B------:R0:W-:Y:S01]  /*08f0*/  LDS R6, [R0] ;  /* 0x0000000000067984 */ /* 0x0001e20000000800 */
[----:B------:R-:W-:-:S03]  /*0900*/  VIADD R8, R8, 0x1 ;  /* 0x0000000108087836 */ /* 0x000fc60000000000 */
[----:B------:R1:W2:Y:S01]  /*0910*/  LDS R3, [R7] ;  /* 0x0000000007037984 */ /* 0x0002a20000000800 */
[----:B------:R-:W-:Y:S01]  /*0920*/  BAR.SYNC.DEFER_BLOCKING 0x0 ;  /* 0x0000000000007b1d */ /* 0x000fe20000010000 */
[----:B------:R-:W-:Y:S02]  /*0930*/  ISETP.NE.AND P0, PT, R8, RZ, PT ;  /* 0x000000ff0800720c */ /* 0x000fe40003f05270 */
[----:B0-----:R-:W-:Y:S01]  /*0940*/  IADD3 R0, PT, PT, R0, 0x4, RZ ;  /* 0x0000000400007810 */ /* 0x001fe20007ffe0ff */
[----:B-1----:R-:W-:Y:S01]  /*0950*/  IMAD R7, R2, 0x4, R7 ;  /* 0x0000000402077824 */ /* 0x002fe200078e0207 */
[----:B--2--5:R-:W-:-:S09]  /*0960*/  VIADDMNMX R13, R3, R6, R13, PT ;  /* 0x00000006030d7246 */ /* 0x024fd2000380010d */
[----:B------:R-:W-:Y:S05]  /*0970*/  @P0 BRA `(.L_x_3) ;  /* 0xfffffffc00dc0947 */ /* 0x000fea000383ffff */
.L_x_0:
[----:B-----5:R-:W-:Y:S01]  /*0980*/  STG.E desc[UR6][R4.64], R13 ;  /* 0x0000000d04007986 */ /* 0x020fe2000c101906 */
[----:B------:R-:W-:Y:S05]  /*0990*/  EXIT ;  /* 0x000000000000794d */ /* 0x000fea0003800000 */
.L_x_4:
[----:B------:R-:W-:-:S00]  /*09a0*/  BRA `(.L_x_4) ;  /* 0xfffffffc00fc7947 */ /* 0x000fc0000383ffff */
[----:B------:R-:W-:-:S00]  /*09b0*/  NOP ;  /* 0x0000000000007918 */ /* 0x000fc00000000000 */
        /* <DEDUP_REMOVED lines=12> */
.L_x_20:


//--------------------- .text._Z13floyd_phaseIIiPiii --------------------------
	.section	.text._Z13floyd_phaseIIiPiii,"ax",@progbits
	.align	128
        .global         _Z13floyd_phaseIIiPiii
        .type           _Z13floyd_phaseIIiPiii,@function
        .size           _Z13floyd_phaseIIiPiii,(.L_x_21 - _Z13floyd_phaseIIiPiii)
        .other          _Z13floyd_phaseIIiPiii,@"STO_CUDA_ENTRY STV_DEFAULT"
_Z13floyd_phaseIIiPiii:
.text._Z13floyd_phaseIIiPiii:
[----:B------:R-:W-:Y:S08]  /*0000*/  LDC R1, c[0x0][0x37c] ;  /* 0x0000df00ff017b82 */ /* 0x000ff00000000800 */
[----:B------:R-:W0:Y:S08]  /*0010*/  S2UR UR4, SR_CTAID.X ;  /* 0x00000000000479c3 */ /* 0x000e300000002500 */
[----:B------:R-:W0:Y:S02]  /*0020*/  LDC R11, c[0x0][0x380] ;  /* 0x0000e000ff0b7b82 */ /* 0x000e240000000800 */
[----:B0-----:R-:W-:-:S13]  /*0030*/  ISETP.NE.AND P0, PT, R11, UR4, PT ;  /* 0x000000040b007c0c */ /* 0x001fda000bf05270 */
[----:B------:R-:W-:Y:S05]  /*0040*/  @!P0 EXIT ;  /* 0x000000000000894d */ /* 0x000fea0003800000 */
[----:B------:R-:W0:Y:S01]  /*0050*/  S2UR UR10, SR_CTAID.Y ;  /* 0x00000000000a79c3 */ /* 0x000e220000002600 */
[----:B------:R-:W1:Y:S01]  /*0060*/  S2R R0, SR_TID.Y ;  /* 0x0000000000007919 */ /* 0x000e620000002200 */
[----:B------:R-:W1:Y:S01]  /*0070*/  LDCU.64 UR8, c[0x0][0x390] ;  /* 0x00007200ff0877ac */ /* 0x000e620008000a00 */
[----:B------:R-:W2:Y:S01]  /*0080*/  S2R R5, SR_TID.X ;  /* 0x0000000000057919 */ /* 0x000ea20000002100 */
[----:B------:R-:W3:Y:S04]  /*0090*/  LDCU.64 UR6, c[0x0][0x388] ;  /* 0x00007100ff0677ac */ /* 0x000ee80008000a00 */
[----:B------:R-:W4:Y:S01]  /*00a0*/  LDC R6, c[0x0][0x360] ;  /* 0x0000d800ff067b82 */ /* 0x000f220000000800 */
[----:B------:R-:W5:Y:S07]  /*00b0*/  LDCU.64 UR12, c[0x0][0x358] ;  /* 0x00006b00ff0c77ac */ /* 0x000f6e0008000a00 */
[----:B------:R-:W5:Y:S01]  /*00c0*/  LDC R3, c[0x0][0x360] ;  /* 0x0000d800ff037b82 */ /* 0x000f620000000800 */
[----:B0-----:R-:W-:-:S06]  /*00d0*/  UISETP.NE.AND UP0, UPT, UR10, URZ, UPT ;  /* 0x000000ff0a00728c */ /* 0x001fcc000bf05270 */
[----:B------:R-:W-:Y:S01]  /*00e0*/  PLOP3.LUT P0, PT, PT, PT, UP0, 0x80, 0x8 ;  /* 0x000000000008781c */ /* 0x000fe20003f0f008 */
[----:B-1----:R-:W-:-:S04]  /*00f0*/  IMAD R2, R11, UR8, R0 ;  /* 0x000000080b027c24 */ /* 0x002fc8000f8e0200 */
[----:B---3--:R-:W-:Y:S01]  /*0100*/  @!UP0 UMOV UR5, UR7 ;  /* 0x0000000700058c82 */ /* 0x008fe20008000000 */
[----:B--2---:R-:W-:Y:S01]  /*0110*/  IMAD R11, R11, UR8, R5 ;  /* 0x000000080b0b7c24 */ /* 0x004fe2000f8e0205 */
[----:B------:R-:W-:Y:S01]  /*0120*/  MOV R7, UR5 ;  /* 0x0000000500077c02 */ /* 0x000fe20008000f00 */
[----:B------:R-:W-:Y:S01]  /*0130*/  IMAD R4, R2, UR9, RZ ;  /* 0x0000000902047c24 */ /* 0x000fe2000f8e02ff */
[----:B------:R-:W-:-:S04]  /*0140*/  @UP0 UMOV UR5, UR7 ;  /* 0x0000000700050c82 */ /* 0x000fc80008000000 */
[----:B-----5:R-:W-:Y:S02]  /*0150*/  @P0 IMAD R2, R3, UR4, R0 ;  /* 0x0000000403020c24 */ /* 0x020fe4000f8e0200 */
[----:B------:R-:W-:Y:S02]  /*0160*/  IMAD.IADD R9, R4, 0x1, R11 ;  /* 0x0000000104097824 */ /* 0x000fe400078e020b */
[----:B----4-:R-:W-:Y:S01]  /*0170*/  @!P0 IMAD R11, R6, UR4, R5 ;  /* 0x00000004060b8c24 */ /* 0x010fe2000f8e0205 */
[----:B------:R-:W-:Y:S01]  /*0180*/  @!UP0 UMOV UR4, UR6 ;  /* 0x0000000600048c82 */ /* 0x000fe20008000000 */
[----:B------:R-:W-:Y:S02]  /*0190*/  @P0 IMAD R4, R2, UR9, RZ ;  /* 0x0000000902040c24 */ /* 0x000fe4000f8e02ff */
[----:B------:R-:W-:Y:S01]  /*01a0*/  IMAD.U32 R6, RZ, RZ, UR4 ;  /* 0x00000004ff067e24 */ /* 0x000fe2000f8e00ff */
[----:B------:R-:W-:Y:S01]  /*01b0*/  @UP0 UMOV UR4, UR6 ;  /* 0x0000000600040c82 */ /* 0x000fe20008000000 */
[----:B------:R-:W-:Y:S01]  /*01c0*/  IMAD.U32 R3, RZ, RZ, UR5 ;  /* 0x00000005ff037e24 */ /* 0x000fe2000f8e00ff */
[----:B------:R-:W-:Y:S01]  /*01d0*/  IADD3 R11, PT, PT, R11, R4, RZ ;  /* 0x000000040b0b7210 */ /* 0x000fe20007ffe0ff */
[----:B------:R-:W-:-:S02]  /*01e0*/  IMAD.U32 R2, RZ, RZ, UR4 ;  /* 0x00000004ff027e24 */ /* 0x000fc4000f8e00ff */
[----:B------:R-:W-:-:S04]  /*01f0*/  @!P0 IMAD.WIDE R6, R9, 0x4, R6 ;  /* 0x0000000409068825 */ /* 0x000fc800078e0206 */
[--C-:B------:R-:W-:Y:S02]  /*0200*/  @P0 IMAD.WIDE R8, R9, 0x4, R2.reuse ;  /* 0x0000000409080825 */ /* 0x100fe400078e0202 */
[----:B------:R0:W2:Y:S02]  /*0210*/  @!P0 LDG.E R6, desc[UR12][R6.64] ;  /* 0x0000000c06068981 */ /* 0x0000a4000c1e1900 */
[----:B------:R-:W-:Y:S02]  /*0220*/  IMAD.WIDE R2, R11, 0x4, R2 ;  /* 0x000000040b027825 */ /* 0x000fe400078e0202 */
[----:B------:R1:W3:Y:S04]  /*0230*/  @P0 LDG.E R13, desc[UR12][R8.64] ;  /* 0x0000000c080d0981 */ /* 0x0002e8000c1e1900 */
[----:B------:R-:W4:Y:S01]  /*0240*/  LDG.E R12, desc[UR12][R2.64] ;  /* 0x0000000c020c7981 */ /* 0x000f22000c1e1900 */
[----:B------:R-:W5:Y:S01]  /*0250*/  S2UR UR5, SR_CgaCtaId ;  /* 0x00000000000579c3 */ /* 0x000f620000008800 */
[----:B------:R-:W-:Y:S01]  /*0260*/  UMOV UR4, 0x400 ;  /* 0x0000040000047882 */ /* 0x000fe20000000000 */
[----:B------:R-:W-:-:S02]  /*0270*/  @!P0 IMAD R4, R5, UR8, R0 ;  /* 0x0000000805048c24 */ /* 0x000fc4000f8e0200 */
[--C-:B------:R-:W-:Y:S01]  /*0280*/  @!P0 IMAD.MOV.U32 R10, RZ, RZ, R5.reuse ;  /* 0x000000ffff0a8224 */ /* 0x100fe200078e0005 */
[----:B------:R-:W-:Y:S01]  /*0290*/  @P0 MOV R10, R0 ;  /* 0x00000000000a0202 */ /* 0x000fe20000000f00 */
[----:B------:R-:W-:Y:S02]  /*02a0*/  @!P0 IMAD.MOV.U32 R11, RZ, RZ, R0 ;  /* 0x000000ffff0b8224 */ /* 0x000fe400078e0000 */
[----:B------:R-:W-:Y:S01]  /*02b0*/  @P0 IMAD.MOV.U32 R11, RZ, RZ, R5 ;  /* 0x000000ffff0b0224 */ /* 0x000fe200078e0005 */
[----:B-----5:R-:W-:Y:S02]  /*02c0*/  ULEA UR7, UR5, UR4, 0x18 ;  /* 0x0000000405077291 */ /* 0x020fe4000f8ec0ff */
[----:B------:R-:W-:-:S04]  /*02d0*/  UIMAD UR4, UR8, UR8, URZ ;  /* 0x00000008080472a4 */ /* 0x000fc8000f8e02ff */
[----:B------:R-:W-:Y:S01]  /*02e0*/  USHF.L.U32 UR6, UR4, 0x2, URZ ;  /* 0x0000000204067899 */ /* 0x000fe200080006ff */
[----:B------:R-:W-:Y:S02]  /*02f0*/  @!UP0 UMOV UR5, UR7 ;  /* 0x0000000700058c82 */ /* 0x000fe40008000000 */
[----:B0-----:R-:W-:Y:S01]  /*0300*/  @!P0 LEA R7, R4, UR5, 0x2 ;  /* 0x0000000504078c11 */ /* 0x001fe2000f8e10ff */
[----:B------:R-:W-:Y:S01]  /*0310*/  @UP0 UMOV UR5, UR7 ;  /* 0x0000000700050c82 */ /* 0x000fe20008000000 */
[----:B------:R-:W-:Y:S01]  /*0320*/  @P0 IMAD R4, R0, UR8, R5 ;  /* 0x0000000800040c24 */ /* 0x000fe2000f8e0205 */
[----:B------:R-:W-:Y:S01]  /*0330*/  UIADD3 UR4, UPT, UPT, UR5, UR6, URZ ;  /* 0x0000000605047290 */ /* 0x000fe2000fffe0ff */
[----:B-1----:R-:W-:-:S03]  /*0340*/  IMAD R8, R11, UR8, R10 ;  /* 0x000000080b087c24 */ /* 0x002fc6000f8e020a */
[----:B------:R-:W-:Y:S02]  /*0350*/  @P0 LEA R4, R4, UR5, 0x2 ;  /* 0x0000000504040c11 */ /* 0x000fe4000f8e10ff */
[----:B------:R-:W-:Y:S01]  /*0360*/  LEA R9, R8, UR4, 0x2 ;  /* 0x0000000408097c11 */ /* 0x000fe2000f8e10ff */
[----:B------:R-:W-:Y:S01]  /*0370*/  UISETP.NE.AND UP0, UPT, UR10, URZ, UPT ;  /* 0x000000ff0a00728c */ /* 0x000fe2000bf05270 */
[----:B--2---:R0:W-:Y:S04]  /*0380*/  @!P0 STS [R7], R6 ;  /* 0x0000000607008388 */ /* 0x0041e80000000800 */
[----:B---3--:R0:W-:Y:S04]  /*0390*/  @P0 STS [R4], R13 ;  /* 0x0000000d04000388 */ /* 0x0081e80000000800 */
[----:B----4-:R0:W-:Y:S01]  /*03a0*/  STS [R9], R12 ;  /* 0x0000000c09007388 */ /* 0x0101e20000000800 */
[----:B------:R-:W-:Y:S06]  /*03b0*/  BAR.SYNC.DEFER_BLOCKING 0x0 ;  /* 0x0000000000007b1d */ /* 0x000fec0000010000 */
[----:B------:R-:W-:Y:S05]  /*03c0*/  BRA.U !UP0, `(.L_x_5) ;  /* 0x0000000908f47547 */ /* 0x000fea000b800000 */
[----:B------:R-:W-:Y:S02]  /*03d0*/  UISETP.GE.AND UP0, UPT, UR8, 0x1, UPT ;  /* 0x000000010800788c */ /* 0x000fe4000bf06270 */
[----:B0-----:R-:W-:-:S05]  /*03e0*/  IMAD R4, R5, UR8, R0 ;  /* 0x0000000805047c24 */ /* 0x001fca000f8e0200 */
[----:B------:R-:W-:Y:S02]  /*03f0*/  LEA R4, R4, UR4, 0x2 ;  /* 0x0000000404047c11 */ /* 0x000fe4000f8e10ff */
[----:B------:R-:W-:Y:S05]  /*0400*/  BRA.U !UP0, `(.L_x_6) ;  /* 0x0000000908d87547 */ /* 0x000fea000b800000 */
[----:B------:R-:W-:Y:S01]  /*0410*/  UIADD3 UR7, UPT, UPT, UR8, -0x1, URZ ;  /* 0xffffffff08077890 */ /* 0x000fe2000fffe0ff */
[----:B------:R-:W-:Y:S01]  /*0420*/  IMAD.MOV.U32 R6, RZ, RZ, RZ ;  /* 0x000000ffff067224 */ /* 0x000fe200078e00ff */
[----:B------:R-:W-:Y:S02]  /*0430*/  ULOP3.LUT UR4, UR8, 0xf, URZ, 0xc0, !UPT ;  /* 0x0000000f08047892 */ /* 0x000fe4000f8ec0ff */
[----:B------:R-:W-:Y:S02]  /*0440*/  UISETP.GE.U32.AND UP1, UPT, UR7, 0xf, UPT ;  /* 0x0000000f0700788c */ /* 0x000fe4000bf26070 */
[----:B------:R-:W-:-:S07]  /*0450*/  UISETP.NE.AND UP0, UPT, UR4, URZ, UPT ;  /* 0x000000ff0400728c */ /* 0x000fce000bf05270 */
[----:B------:R-:W-:Y:S05]  /*0460*/  BRA.U !UP1, `(.L_x_7) ;  /* 0x00000009096c7547 */ /* 0x000fea000b800000 */
[----:B------:R-:W-:Y:S01]  /*0470*/  ULOP3.LUT UR8, UR8, 0x7ffffff0, URZ, 0xc0, !UPT ;  /* 0x7ffffff008087892 */ /* 0x000fe2000f8ec0ff */
[----:B------:R-:W-:Y:S01]  /*0480*/  LEA R7, R0, UR6, 0x2 ;  /* 0x0000000600077c11 */ /* 0x000fe2000f8e10ff */
[----:B------:R-:W0:Y:S04]  /*0490*/  LDCU UR7, c[0x0][0x390] ;  /* 0x00007200ff0777ac */ /* 0x000e280008000800 */
[----:B------:R-:W-:Y:S01]  /*04a0*/  MOV R6, UR8 ;  /* 0x0000000800067c02 */ /* 0x000fe20008000f00 */
[----:B------:R-:W-:-:S12]  /*04b0*/  UIADD3 UR9, UPT, UPT, -UR8, URZ, URZ ;  /* 0x000000ff08097290 */ /* 0x000fd8000fffe1ff */
.L_x_8:
[----:B-1----:R-:W-:Y:S01]  /*04c0*/  LEA R11, R5, UR5, 0x2 ;  /* 0x00000005050b7c11 */ /* 0x002fe2000f8e10ff */
[----:B------:R-:W-:Y:S01]  /*04d0*/  LDS R8, [R7+UR5] ;  /* 0x0000000507087984 */ /* 0x000fe20008000800 */
[----:B0-----:R-:W-:Y:S01]  /*04e0*/  UMOV UR8, UR7 ;  /* 0x0000000700087c82 */ /* 0x001fe20008000000 */
[----:B------:R-:W-:Y:S02]  /*04f0*/  UIADD3 UR9, UPT, UPT, UR9, 0x10, URZ ;  /* 0x0000001009097890 */ /* 0x000fe4000fffe0ff */
[----:B------:R-:W0:Y:S02]  /*0500*/  LDS R9, [R11] ;  /* 0x000000000b097984 */ /* 0x000e240000000800 */
[----:B------:R-:W-:Y:S02]  /*0510*/  UISETP.NE.AND UP1, UPT, UR9, URZ, UPT ;  /* 0x000000ff0900728c */ /* 0x000fe4000bf25270 */
[----:B------:R-:W1:Y:S01]  /*0520*/  LDS R10, [R4] ;  /* 0x00000000040a7984 */ /* 0x000e620000000800 */
[----:B0-----:R-:W-:Y:S01]  /*0530*/  IMAD.IADD R13, R8, 0x1, R9 ;  /* 0x00000001080d7824 */ /* 0x001fe200078e0209 */
[----:B------:R-:W-:Y:S01]  /*0540*/  MOV R8, UR8 ;  /* 0x0000000800087c02 */ /* 0x000fe20008000f00 */
[----:B------:R-:W-:Y:S01]  /*0550*/  VIADD R9, R7, UR5 ;  /* 0x0000000507097c36 */ /* 0x000fe20008000000 */
[----:B------:R-:W-:-:S02]  /*0560*/  ULEA UR5, UR8, UR5, 0x6 ;  /* 0x0000000508057291 */ /* 0x000fc4000f8e30ff */
[----:B-1----:R-:W-:Y:S01]  /*0570*/  ISETP.GE.AND P0, PT, R13, R10, PT ;  /* 0x0000000a0d00720c */ /* 0x002fe20003f06270 */
[C---:B------:R-:W-:Y:S02]  /*0580*/  IMAD R15, R8.reuse, 0x4, R9 ;  /* 0x00000004080f7824 */ /* 0x040fe400078e0209 */
[C---:B------:R-:W-:Y:S02]  /*0590*/  IMAD R17, R8.reuse, 0x4, R11 ;  /* 0x0000000408117824 */ /* 0x040fe400078e020b */
[C---:B------:R-:W-:Y:S02]  /*05a0*/  IMAD R19, R8.reuse, 0x4, R15 ;  /* 0x0000000408137824 */ /* 0x040fe400078e020f */
[----:B------:R-:W-:-:S06]  /*05b0*/  IMAD R21, R8, 0x4, R17 ;  /* 0x0000000408157824 */ /* 0x000fcc00078e0211 */
[----:B------:R-:W-:Y:S01]  /*05c0*/  @!P0 STS [R4], R13 ;  /* 0x0000000d04008388 */ /* 0x000fe20000000800 */
[----:B------:R-:W-:Y:S06]  /*05d0*/  BAR.SYNC.DEFER_BLOCKING 0x0 ;  /* 0x0000000000007b1d */ /* 0x000fec0000010000 */
[----:B------:R0:W-:Y:S04]  /*05e0*/  LDS R9, [R15] ;  /* 0x000000000f097984 */ /* 0x0001e80000000800 */
[----:B------:R1:W2:Y:S04]  /*05f0*/  LDS R10, [R17] ;  /* 0x00000000110a7984 */ /* 0x0002a80000000800 */
[----:B------:R-:W3:Y:S01]  /*0600*/  LDS R11, [R4] ;  /* 0x00000000040b7984 */ /* 0x000ee20000000800 */
[----:B0-----:R-:W-:-:S02]  /*0610*/  IMAD R15, R8, 0x4, R19 ;  /* 0x00000004080f7824 */ /* 0x001fc400078e0213 */
[----:B-1----:R-:W-:Y:S01]  /*0620*/  IMAD R17, R8, 0x4, R21 ;  /* 0x0000000408117824 */ /* 0x002fe200078e0215 */
[----:B--2---:R-:W-:-:S04]  /*0630*/  IADD3 R12, PT, PT, R9, R10, RZ ;  /* 0x0000000a090c7210 */ /* 0x004fc80007ffe0ff */
[----:B---3--:R-:W-:-:S13]  /*0640*/  ISETP.GE.AND P0, PT, R12, R11, PT ;  /* 0x0000000b0c00720c */ /* 0x008fda0003f06270 */
        /* <DEDUP_REMOVED lines=101> */
[----:B------:R-:W-:Y:S04]  /*0ca0*/  LDS R9, [R15] ;  /* 0x000000000f097984 */ /* 0x000fe80000000800 */
[----:B------:R-:W0:Y:S04]  /*0cb0*/  LDS R10, [R17] ;  /* 0x00000000110a7984 */ /* 0x000e280000000800 */
[----:B------:R-:W1:Y:S01]  /*0cc0*/  LDS R11, [R4] ;  /* 0x00000000040b7984 */ /* 0x000e620000000800 */
[----:B0-----:R-:W-:-:S04]  /*0cd0*/  IADD3 R12, PT, PT, R9, R10, RZ ;  /* 0x0000000a090c7210 */ /* 0x001fc80007ffe0ff */
[----:B-1----:R-:W-:-:S13]  /*0ce0*/  ISETP.GE.AND P0, PT, R12, R11, PT ;  /* 0x0000000b0c00720c */ /* 0x002fda0003f06270 */
[----:B------:R-:W-:Y:S01]  /*0cf0*/  @!P0 STS [R4], R12 ;  /* 0x0000000c04008388 */ /* 0x000fe20000000800 */
[----:B------:R-:W-:Y:S06]  /*0d00*/  BAR.SYNC.DEFER_BLOCKING 0x0 ;  /* 0x0000000000007b1d */ /* 0x000fec0000010000 */
[----:B------:R-:W-:Y:S04]  /*0d10*/  LDS R9, [R19] ;  /* 0x0000000013097984 */ /* 0x000fe80000000800 */
[----:B------:R-:W0:Y:S04]  /*0d20*/  LDS R10, [R21] ;  /* 0x00000000150a7984 */ /* 0x000e280000000800 */
[----:B------:R-:W1:Y:S01]  /*0d30*/  LDS R11, [R4] ;  /* 0x00000000040b7984 */ /* 0x000e620000000800 */
[----:B0-----:R-:W-:Y:S01]  /*0d40*/  IADD3 R13, PT, PT, R9, R10, RZ ;  /* 0x0000000a090d7210 */ /* 0x001fe20007ffe0ff */
[----:B------:R-:W-:-:S02]  /*0d50*/  IMAD R9, R8, 0x4, R19 ;  /* 0x0000000408097824 */ /* 0x000fc400078e0213 */
[----:B------:R-:W-:Y:S01]  /*0d60*/  IMAD R8, R8, 0x4, R21 ;  /* 0x0000000408087824 */ /* 0x000fe200078e0215 */
[----:B-1----:R-:W-:-:S13]  /*0d70*/  ISETP.GE.AND P0, PT, R13, R11, PT ;  /* 0x0000000b0d00720c */ /* 0x002fda0003f06270 */
[----:B------:R-:W-:Y:S01]  /*0d80*/  @!P0 STS [R4], R13 ;  /* 0x0000000d04008388 */ /* 0x000fe20000000800 */
[----:B------:R-:W-:Y:S06]  /*0d90*/  BAR.SYNC.DEFER_BLOCKING 0x0 ;  /* 0x0000000000007b1d */ /* 0x000fec0000010000 */
[----:B------:R-:W-:Y:S04]  /*0da0*/  LDS R9, [R9] ;  /* 0x0000000009097984 */ /* 0x000fe80000000800 */
[----:B------:R-:W0:Y:S04]  /*0db0*/  LDS R8, [R8] ;  /* 0x0000000008087984 */ /* 0x000e280000000800 */
[----:B------:R-:W1:Y:S01]  /*0dc0*/  LDS R10, [R4] ;  /* 0x00000000040a7984 */ /* 0x000e620000000800 */
[----:B0-----:R-:W-:-:S04]  /*0dd0*/  IADD3 R11, PT, PT, R9, R8, RZ ;  /* 0x00000008090b7210 */ /* 0x001fc80007ffe0ff */
[----:B-1----:R-:W-:-:S13]  /*0de0*/  ISETP.GE.AND P0, PT, R11, R10, PT ;  /* 0x0000000a0b00720c */ /* 0x002fda0003f06270 */
[----:B------:R1:W-:Y:S01]  /*0df0*/  @!P0 STS [R4], R11 ;  /* 0x0000000b04008388 */ /* 0x0003e20000000800 */
[----:B------:R-:W-:Y:S06]  /*0e00*/  BAR.SYNC.DEFER_BLOCKING 0x0 ;  /* 0x0000000000007b1d */ /* 0x000fec0000010000 */
[----:B------:R-:W-:Y:S05]  /*0e10*/  BRA.U UP1, `(.L_x_8) ;  /* 0xfffffff501a87547 */ /* 0x000fea000b83ffff */
.L_x_7:
[----:B------:R-:W-:Y:S05]  /*0e20*/  BRA.U !UP0, `(.L_x_6) ;  /* 0x0000000108507547 */ /* 0x000fea000b800000 */
[----:B------:R-:W0:Y:S01]  /*0e30*/  S2UR UR7, SR_CgaCtaId ;  /* 0x00000000000779c3 */ /* 0x000e220000008800 */
[C---:B------:R-:W-:Y:S01]  /*0e40*/  IMAD R0, R6.reuse, UR8, R0 ;  /* 0x0000000806007c24 */ /* 0x040fe2000f8e0200 */
[----:B------:R-:W-:Y:S01]  /*0e50*/  UMOV UR5, 0x400 ;  /* 0x0000040000057882 */ /* 0x000fe20000000000 */
[----:B------:R-:W-:Y:S01]  /*0e60*/  IMAD R7, R6, UR8, R5 ;  /* 0x0000000806077c24 */ /* 0x000fe2000f8e0205 */
[----:B------:R-:W2:Y:S02]  /*0e70*/  LDCU UR9, c[0x0][0x390] ;  /* 0x00007200ff0977ac */ /* 0x000ea40008000800 */
[----:B------:R-:W-:Y:S01]  /*0e80*/  LEA R8, R0, UR6, 0x2 ;  /* 0x0000000600087c11 */ /* 0x000fe2000f8e10ff */
[----:B------:R-:W-:Y:S02]  /*0e90*/  UIADD3 UR4, UPT, UPT, -UR4, URZ, URZ ;  /* 0x000000ff04047290 */ /* 0x000fe4000fffe1ff */
[----:B0-2---:R-:W-:-:S12]  /*0ea0*/  ULEA UR5, UR7, UR5, 0x18 ;  /* 0x0000000507057291 */ /* 0x005fd8000f8ec0ff */
.L_x_9:
[----:B------:R-:W-:Y:S01]  /*0eb0*/  LEA R5, R7, UR5, 0x2 ;  /* 0x0000000507057c11 */ /* 0x000fe2000f8e10ff */
[----:B------:R-:W-:Y:S01]  /*0ec0*/  LDS R0, [R8+UR5] ;  /* 0x0000000508007984 */ /* 0x000fe20008000800 */
[----:B------:R-:W-:Y:S02]  /*0ed0*/  UIADD3 UR4, UPT, UPT, UR4, 0x1, URZ ;  /* 0x0000000104047890 */ /* 0x000fe4000fffe0ff */
[----:B------:R-:W-:Y:S01]  /*0ee0*/  ULEA UR5, UR9, UR5, 0x2 ;  /* 0x0000000509057291 */ /* 0x000fe2000f8e10ff */
[----:B------:R-:W-:Y:S01]  /*0ef0*/  LDS R6, [R4] ;  /* 0x0000000004067984 */ /* 0x000fe20000000800 */
[----:B------:R-:W-:-:S03]  /*0f00*/  UISETP.NE.AND UP0, UPT, UR4, URZ, UPT ;  /* 0x000000ff0400728c */ /* 0x000fc6000bf05270 */
[----:B0-----:R-:W0:Y:S02]  /*0f10*/  LDS R5, [R5] ;  /* 0x0000000005057984 */ /* 0x001e240000000800 */
[----:B0-----:R-:W-:-:S05]  /*0f20*/  IMAD.IADD R9, R0, 0x1, R5 ;  /* 0x0000000100097824 */ /* 0x001fca00078e0205 */
[----:B------:R-:W-:-:S13]  /*0f30*/  ISETP.GE.AND P0, PT, R9, R6, PT ;  /* 0x000000060900720c */ /* 0x000fda0003f06270 */
[----:B------:R0:W-:Y:S01]  /*0f40*/  @!P0 STS [R4], R9 ;  /* 0x0000000904008388 */ /* 0x0001e20000000800 */
[----:B------:R-:W-:Y:S06]  /*0f50*/  BAR.SYNC.DEFER_BLOCKING 0x0 ;  /* 0x0000000000007b1d */ /* 0x000fec0000010000 */
[----:B------:R-:W-:Y:S05]  /*0f60*/  BRA.U UP0, `(.L_x_9) ;  /* 0xfffffffd00d07547 */ /* 0x000fea000b83ffff */
.L_x_6:
[----:B------:R-:W2:Y:S04]  /*0f70*/  LDS R5, [R4] ;  /* 0x0000000004057984 */ /* 0x000ea80000000800 */
[----:B--2---:R-:W-:Y:S01]  /*0f80*/  STG.E desc[UR12][R2.64], R5 ;  /* 0x0000000502007986 */ /* 0x004fe2000c10190c */
[----:B------:R-:W-:Y:S05]  /*0f90*/  EXIT ;  /* 0x000000000000794d */ /* 0x000fea0003800000 */
.L_x_5:
[----:B------:R-:W-:Y:S02]  /*0fa0*/  UISETP.GE.AND UP0, UPT, UR8, 0x1, UPT ;  /* 0x000000010800788c */ /* 0x000fe4000bf06270 */
[----:B0-----:R-:W-:-:S05]  /*0fb0*/  IMAD R4, R0, UR8, R5 ;  /* 0x0000000800047c24 */ /* 0x001fca000f8e0205 */
[----:B------:R-:W-:Y:S02]  /*0fc0*/  LEA R4, R4, UR4, 0x2 ;  /* 0x0000000404047c11 */ /* 0x000fe4000f8e10ff */
[----:B------:R-:W-:Y:S05]  /*0fd0*/  BRA.U !UP0, `(.L_x_10) ;  /* 0x0000000908d87547 */ /* 0x000fea000b800000 */
[----:B------:R-:W-:Y:S02]  /*0fe0*/  UIADD3 UR4, UPT, UPT, UR8, -0x1, URZ ;  /* 0xffffffff08047890 */ /* 0x000fe4000fffe0ff */
[----:B------:R-:W-:Y:S02]  /*0ff0*/  ULOP3.LUT UR7, UR8, 0xf, URZ, 0xc0, !UPT ;  /* 0x0000000f08077892 */ /* 0x000fe4000f8ec0ff */
[----:B------:R-:W-:Y:S02]  /*1000*/  UISETP.GE.U32.AND UP1, UPT, UR4, 0xf, UPT ;  /* 0x0000000f0400788c */ /* 0x000fe4000bf26070 */
[----:B------:R-:W-:Y:S01]  /*1010*/  UISETP.NE.AND UP0, UPT, UR7, URZ, UPT ;  /* 0x000000ff0700728c */ /* 0x000fe2000bf05270 */
[----:B------:R-:W-:-:S06]  /*1020*/  UMOV UR4, URZ ;  /* 0x000000ff00047c82 */ /* 0x000fcc0008000000 */
[----:B------:R-:W-:Y:S05]  /*1030*/  BRA.U !UP1, `(.L_x_11) ;  /* 0x0000000909687547 */ /* 0x000fea000b800000 */
[----:B------:R-:W-:Y:S01]  /*1040*/  ULOP3.LUT UR4, UR8, 0x7ffffff0, URZ, 0xc0, !UPT ;  /* 0x7ffffff008047892 */ /* 0x000fe2000f8ec0ff */
[----:B------:R-:W-:Y:S01]  /*1050*/  LEA R6, R5, UR6, 0x2 ;  /* 0x0000000605067c11 */ /* 0x000fe2000f8e10ff */
[----:B------:R-:W0:Y:S02]  /*1060*/  LDCU UR9, c[0x0][0x390] ;  /* 0x00007200ff0977ac */ /* 0x000e240008000800 */
[----:B------:R-:W-:-:S12]  /*1070*/  UIADD3 UR10, UPT, UPT, -UR4, URZ, URZ ;  /* 0x000000ff040a7290 */ /* 0x000fd8000fffe1ff */
.L_x_12:
        /* <DEDUP_REMOVED lines=12> */
[C---:B------:R-:W-:Y:S01]  /*1140*/  IMAD R12, R7.reuse, 0x4, R10 ;  /* 0x00000004070c7824 */ /* 0x040fe200078e020a */
[----:B------:R-:W-:-:S03]  /*1150*/  LEA R14, R7, R8, 0x2 ;  /* 0x00000008070e7211 */ /* 0x000fc600078e10ff */
[C---:B------:R-:W-:Y:S01]  /*1160*/  IMAD R16, R7.reuse, 0x4, R12 ;  /* 0x0000000407107824 */ /* 0x040fe200078e020c */
[----:B------:R-:W-:-:S07]  /*1170*/  LEA R18, R7, R14, 0x2 ;  /* 0x0000000e07127211 */ /* 0x000fce00078e10ff */
[----:B------:R-:W-:Y:S01]  /*1180*/  @!P0 STS [R4], R11 ;  /* 0x0000000b04008388 */ /* 0x000fe20000000800 */
[----:B------:R-:W-:Y:S06]  /*1190*/  BAR.SYNC.DEFER_BLOCKING 0x0 ;  /* 0x0000000000007b1d */ /* 0x000fec0000010000 */
[----:B------:R0:W-:Y:S04]  /*11a0*/  LDS R8, [R12] ;  /* 0x000000000c087984 */ /* 0x0001e80000000800 */
[----:B------:R1:W2:Y:S04]  /*11b0*/  LDS R9, [R14] ;  /* 0x000000000e097984 */ /* 0x0002a80000000800 */
[----:B------:R-:W3:Y:S01]  /*11c0*/  LDS R10, [R4] ;  /* 0x00000000040a7984 */ /* 0x000ee20000000800 */
[C---:B0-----:R-:W-:Y:S01]  /*11d0*/  IMAD R12, R7.reuse, 0x4, R16 ;  /* 0x00000004070c7824 */ /* 0x041fe200078e0210 */
[----:B-1----:R-:W-:Y:S01]  /*11e0*/  LEA R14, R7, R18, 0x2 ;  /* 0x00000012070e7211 */ /* 0x002fe200078e10ff */
[----:B--2---:R-:W-:-:S05]  /*11f0*/  IMAD.IADD R13, R8, 0x1, R9 ;  /* 0x00000001080d7824 */ /* 0x004fca00078e0209 */
[----:B---3--:R-:W-:-:S13]  /*1200*/  ISETP.GE.AND P0, PT, R13, R10, PT ;  /* 0x0000000a0d00720c */ /* 0x008fda0003f06270 */
        /* <DEDUP_REMOVED lines=68> */
[C---:B0-----:R-:W-:Y:S01]  /*1650*/  LEA R12, R7.reuse, R16, 0x2 ;  /* 0x00000010070c7211 */ /* 0x041fe200078e10ff */
[----:B-1----:R-:W-:-:S02]  /*1660*/  IMAD R14, R7, 0x4, R18 ;  /* 0x00000004070e7824 */ /* 0x002fc400078e0212 */
        /* <DEDUP_REMOVED lines=41> */
[----:B0-----:R-:W-:Y:S01]  /*1900*/  IMAD.IADD R11, R8, 0x1, R9 ;  /* 0x00000001080b7824 */ /* 0x001fe200078e0209 */
[C---:B------:R-:W-:Y:S01]  /*1910*/  LEA R8, R7.reuse, R16, 0x2 ;  /* 0x0000001007087211 */ /* 0x040fe200078e10ff */
[----:B------:R-:W-:-:S03]  /*1920*/  IMAD R7, R7, 0x4, R18 ;  /* 0x0000000407077824 */ /* 0x000fc600078e0212 */
        /* <DEDUP_REMOVED lines=11> */
.L_x_11:
[----:B------:R-:W-:Y:S05]  /*19e0*/  BRA.U !UP0, `(.L_x_10) ;  /* 0x0000000108547547 */ /* 0x000fea000b800000 */
[----:B------:R-:W0:Y:S01]  /*19f0*/  S2UR UR9, SR_CgaCtaId ;  /* 0x00000000000979c3 */ /* 0x000e220000008800 */
[----:B------:R-:W-:Y:S01]  /*1a00*/  UIMAD UR4, UR4, UR8, URZ ;  /* 0x00000008040472a4 */ /* 0x000fe2000f8e02ff */
[----:B------:R-:W-:Y:S01]  /*1a10*/  LEA R5, R5, UR6, 0x2 ;  /* 0x0000000605057c11 */ /* 0x000fe2000f8e10ff */
[----:B------:R-:W2:Y:S01]  /*1a20*/  LDCU UR10, c[0x0][0x390] ;  /* 0x00007200ff0a77ac */ /* 0x000ea20008000800 */
[----:B------:R-:W-:Y:S01]  /*1a30*/  UMOV UR8, 0x400 ;  /* 0x0000040000087882 */ /* 0x000fe20000000000 */
[----:B------:R-:W-:Y:S02]  /*1a40*/  UIADD3 UR5, UPT, UPT, -UR7, URZ, URZ ;  /* 0x000000ff07057290 */ /* 0x000fe4000fffe1ff */
[----:B------:R-:W-:Y:S02]  /*1a50*/  USHF.L.U32 UR4, UR4, 0x2, URZ ;  /* 0x0000000204047899 */ /* 0x000fe400080006ff */
[----:B0-----:R-:W-:-:S06]  /*1a60*/  ULEA UR8, UR9, UR8, 0x18 ;  /* 0x0000000809087291 */ /* 0x001fcc000f8ec0ff */
[----:B------:R-:W-:Y:S01]  /*1a70*/  VIADD R5, R5, UR8 ;  /* 0x0000000805057c36 */ /* 0x000fe20008000000 */
[----:B--2---:R-:W-:-:S07]  /*1a80*/  LEA R0, R0, UR8, 0x2 ;  /* 0x0000000800007c11 */ /* 0x004fce000f8e10ff */
.L_x_13:
[----:B------:R-:W-:Y:S01]  /*1a90*/  LDS R6, [R0+UR4] ;  /* 0x0000000400067984 */ /* 0x000fe20008000800 */
[----:B------:R-:W-:-:S03]  /*1aa0*/  UIADD3 UR5, UPT, UPT, UR5, 0x1, URZ ;  /* 0x0000000105057890 */ /* 0x000fc6000fffe0ff */
[----:B0-----:R-:W0:Y:S01]  /*1ab0*/  LDS R7, [R5+UR4] ;  /* 0x0000000405077984 */ /* 0x001e220008000800 */
[----:B------:R-:W-:Y:S02]  /*1ac0*/  UISETP.NE.AND UP0, UPT, UR5, URZ, UPT ;  /* 0x000000ff0500728c */ /* 0x000fe4000bf05270 */
[----:B------:R-:W-:Y:S01]  /*1ad0*/  ULEA UR4, UR10, UR4, 0x2 ;  /* 0x000000040a047291 */ /* 0x000fe2000f8e10ff */
[----:B------:R-:W2:Y:S01]  /*1ae0*/  LDS R8, [R4] ;  /* 0x0000000004087984 */ /* 0x000ea20000000800 */
[----:B0-----:R-:W-:-:S04]  /*1af0*/  IADD3 R7, PT, PT, R6, R7, RZ ;  /* 0x0000000706077210 */ /* 0x001fc80007ffe0ff */
[----:B--2---:R-:W-:-:S13]  /*1b00*/  ISETP.GE.AND P0, PT, R7, R8, PT ;  /* 0x000000080700720c */ /* 0x004fda0003f06270 */
[----:B------:R0:W-:Y:S01]  /*1b10*/  @!P0 STS [R4], R7 ;  /* 0x0000000704008388 */ /* 0x0001e20000000800 */
[----:B------:R-:W-:Y:S06]  /*1b20*/  BAR.SYNC.DEFER_BLOCKING 0x0 ;  /* 0x0000000000007b1d */ /* 0x000fec0000010000 */
[----:B------:R-:W-:Y:S05]  /*1b30*/  BRA.U UP0, `(.L_x_13) ;  /* 0xfffffffd00d47547 */ /* 0x000fea000b83ffff */
.L_x_10:
[----:B------:R-:W2:Y:S04]  /*1b40*/  LDS R5, [R4] ;  /* 0x0000000004057984 */ /* 0x000ea80000000800 */
[----:B--2---:R-:W-:Y:S01]  /*1b50*/  STG.E desc[UR12][R2.64], R5 ;  /* 0x0000000502007986 */ /* 0x004fe2000c10190c */
[----:B------:R-:W-:Y:S05]  /*1b60*/  EXIT ;  /* 0x000000000000794d */ /* 0x000fea0003800000 */
.L_x_14:
        /* <DEDUP_REMOVED lines=9> */
.L_x_21:


//--------------------- .text._Z12floyd_phaseIiPiii --------------------------
	.section	.text._Z12floyd_phaseIiPiii,"ax",@progbits
	.align	128
        .global         _Z12floyd_phaseIiPiii
        .type           _Z12floyd_phaseIiPiii,@function
        .size           _Z12floyd_phaseIiPiii,(.L_x_22 - _Z12floyd_phaseIiPiii)
        .other          _Z12floyd_phaseIiPiii,@"STO_CUDA_ENTRY STV_DEFAULT"
_Z12floyd_phaseIiPiii:
.text._Z12floyd_phaseIiPiii:
[----:B------:R-:W-:Y:S01]  /*0000*/  LDC R1, c[0x0][0x37c] ;  /* 0x0000df00ff017b82 */ /* 0x000fe20000000800 */
[----:B------:R-:W0:Y:S01]  /*0010*/  S2R R6, SR_TID.Y ;  /* 0x0000000000067919 */ /* 0x000e220000002200 */
[----:B------:R-:W1:Y:S06]  /*0020*/  LDCU.64 UR8, c[0x0][0x390] ;  /* 0x00007200ff0877ac */ /* 0x000e6c0008000a00 */
[----:B------:R-:W2:Y:S01]  /*0030*/  LDC.64 R2, c[0x0][0x388] ;  /* 0x0000e200ff027b82 */ /* 0x000ea20000000a00 */
[----:B------:R-:W3:Y:S01]  /*0040*/  S2R R0, SR_TID.X ;  /* 0x0000000000007919 */ /* 0x000ee20000002100 */
[----:B------:R-:W0:Y:S01]  /*0050*/  LDCU UR4, c[0x0][0x380] ;  /* 0x00007000ff0477ac */ /* 0x000e220008000800 */
[----:B------:R-:W4:Y:S01]  /*0060*/  LDCU.64 UR6, c[0x0][0x358] ;  /* 0x00006b00ff0677ac */ /* 0x000f220008000a00 */
[----:B-1----:R-:W-:-:S04]  /*0070*/  IMAD.U32 R5, RZ, RZ, UR8 ;  /* 0x00000008ff057e24 */ /* 0x002fc8000f8e00ff */
[C---:B0-----:R-:W-:Y:S02]  /*0080*/  IMAD R4, R5.reuse, UR4, R6 ;  /* 0x0000000405047c24 */ /* 0x041fe4000f8e0206 */
[----:B---3--:R-:W-:-:S04]  /*0090*/  IMAD R7, R5, UR4, R0 ;  /* 0x0000000405077c24 */ /* 0x008fc8000f8e0200 */
[----:B------:R-:W-:-:S04]  /*00a0*/  IMAD R7, R4, UR9, R7 ;  /* 0x0000000904077c24 */ /* 0x000fc8000f8e0207 */
[----:B--2---:R-:W-:-:S05]  /*00b0*/  IMAD.WIDE R2, R7, 0x4, R2 ;  /* 0x0000000407027825 */ /* 0x004fca00078e0202 */
[----:B----4-:R-:W2:Y:S01]  /*00c0*/  LDG.E R9, desc[UR6][R2.64] ;  /* 0x0000000602097981 */ /* 0x010ea2000c1e1900 */
[----:B------:R-:W0:Y:S01]  /*00d0*/  S2UR UR5, SR_CgaCtaId ;  /* 0x00000000000579c3 */ /* 0x000e220000008800 */
[----:B------:R-:W-:Y:S01]  /*00e0*/  IMAD R7, R6, R5, RZ ;  /* 0x0000000506077224 */ /* 0x000fe200078e02ff */
[----:B------:R-:W-:Y:S01]  /*00f0*/  UMOV UR4, 0x400 ;  /* 0x0000040000047882 */ /* 0x000fe20000000000 */
[----:B------:R-:W-:Y:S02]  /*0100*/  ISETP.GE.AND P0, PT, R5, 0x1, PT ;  /* 0x000000010500780c */ /* 0x000fe40003f06270 */
[----:B------:R-:W-:Y:S01]  /*0110*/  IMAD.IADD R4, R7, 0x1, R0 ;  /* 0x0000000107047824 */ /* 0x000fe200078e0200 */
[----:B0-----:R-:W-:-:S06]  /*0120*/  ULEA UR4, UR5, UR4, 0x18 ;  /* 0x0000000405047291 */ /* 0x001fcc000f8ec0ff */
[----:B------:R-:W-:-:S05]  /*0130*/  LEA R4, R4, UR4, 0x2 ;  /* 0x0000000404047c11 */ /* 0x000fca000f8e10ff */
[----:B--2---:R0:W-:Y:S01]  /*0140*/  STS [R4], R9 ;  /* 0x0000000904007388 */ /* 0x0041e20000000800 */
[----:B------:R-:W-:Y:S06]  /*0150*/  BAR.SYNC.DEFER_BLOCKING 0x0 ;  /* 0x0000000000007b1d */ /* 0x000fec0000010000 */
[----:B------:R-:W-:Y:S05]  /*0160*/  @!P0 BRA `(.L_x_15) ;  /* 0x00000008008c8947 */ /* 0x000fea0003800000 */
[C---:B------:R-:W-:Y:S01]  /*0170*/  ISETP.GE.U32.AND P1, PT, R5.reuse, 0x10, PT ;  /* 0x000000100500780c */ /* 0x040fe20003f26070 */
[----:B------:R-:W-:Y:S01]  /*0180*/  IMAD.MOV.U32 R8, RZ, RZ, RZ ;  /* 0x000000ffff087224 */ /* 0x000fe200078e00ff */
[----:B------:R-:W-:-:S04]  /*0190*/  LOP3.LUT R6, R5, 0xf, RZ, 0xc0, !PT ;  /* 0x0000000f05067812 */ /* 0x000fc800078ec0ff */
[----:B------:R-:W-:-:S07]  /*01a0*/  ISETP.NE.AND P0, PT, R6, RZ, PT ;  /* 0x000000ff0600720c */ /* 0x000fce0003f05270 */
[----:B------:R-:W-:Y:S06]  /*01b0*/  @!P1 BRA `(.L_x_16) ;  /* 0x00000008002c9947 */ /* 0x000fec0003800000 */
[----:B0-----:R-:W0:Y:S01]  /*01c0*/  LDC R9, c[0x0][0x390] ;  /* 0x0000e400ff097b82 */ /* 0x001e220000000800 */
[----:B------:R-:W-:Y:S02]  /*01d0*/  LOP3.LUT R8, R5, 0x7ffffff0, RZ, 0xc0, !PT ;  /* 0x7ffffff005087812 */ /* 0x000fe400078ec0ff */
[----:B------:R-:W-:Y:S02]  /*01e0*/  LEA R11, R7, UR4, 0x2 ;  /* 0x00000004070b7c11 */ /* 0x000fe4000f8e10ff */
[----:B------:R-:W-:Y:S01]  /*01f0*/  LEA R10, R0, UR4, 0x2 ;  /* 0x00000004000a7c11 */ /* 0x000fe2000f8e10ff */
[----:B------:R-:W-:Y:S01]  /*0200*/  IMAD.MOV R12, RZ, RZ, -R8 ;  /* 0x000000ffff0c7224 */ /* 0x000fe200078e0a08 */
[----:B------:R-:W-:-:S07]  /*0210*/  IADD3 R11, PT, PT, R11, 0x20, RZ ;  /* 0x000000200b0b7810 */ /* 0x000fce0007ffe0ff */
.L_x_17:
[----:B------:R-:W-:Y:S01]  /*0220*/  LDS R5, [R11+-0x20] ;  /* 0xffffe0000b057984 */ /* 0x000fe20000000800 */
[----:B------:R-:W-:-:S03]  /*0230*/  VIADD R12, R12, 0x10 ;  /* 0x000000100c0c7836 */ /* 0x000fc60000000000 */
[----:B------:R-:W1:Y:S04]  /*0240*/  LDS R14, [R10] ;  /* 0x000000000a0e7984 */ /* 0x000e680000000800 */
[----:B------:R-:W2:Y:S01]  /*0250*/  LDS R13, [R4] ;  /* 0x00000000040d7984 */ /* 0x000ea20000000800 */
[----:B-1----:R-:W-:Y:S02]  /*0260*/  IMAD.IADD R16, R5, 0x1, R14 ;  /* 0x0000000105107824 */ /* 0x002fe400078e020e */
[----:B0-----:R-:W-:-:S03]  /*0270*/  IMAD.MOV.U32 R5, RZ, RZ, R9 ;  /* 0x000000ffff057224 */ /* 0x001fc600078e0009 */
[----:B--2---:R-:W-:Y:S02]  /*0280*/  ISETP.GE.AND P1, PT, R16, R13, PT ;  /* 0x0000000d1000720c */ /* 0x004fe40003f26270 */
[CC--:B------:R-:W-:Y:S02]  /*0290*/  LEA R18, R5.reuse, R10.reuse, 0x2 ;  /* 0x0000000a05127211 */ /* 0x0c0fe400078e10ff */
[----:B------:R-:W-:-:S03]  /*02a0*/  LEA R10, R5, R10, 0x6 ;  /* 0x0000000a050a7211 */ /* 0x000fc600078e30ff */
[----:B------:R-:W-:-:S06]  /*02b0*/  IMAD R20, R5, 0x4, R18 ;  /* 0x0000000405147824 */ /* 0x000fcc00078e0212 */
[----:B------:R-:W-:Y:S01]  /*02c0*/  @!P1 STS [R4], R16 ;  /* 0x0000001004009388 */ /* 0x000fe20000000800 */
[----:B------:R-:W-:Y:S06]  /*02d0*/  BAR.SYNC.DEFER_BLOCKING 0x0 ;  /* 0x0000000000007b1d */ /* 0x000fec0000010000 */
[----:B------:R-:W-:Y:S04]  /*02e0*/  LDS R13, [R11+-0x1c] ;  /* 0xffffe4000b0d7984 */ /* 0x000fe80000000800 */
[----:B------:R0:W1:Y:S04]  /*02f0*/  LDS R14, [R18] ;  /* 0x00000000120e7984 */ /* 0x0000680000000800 */
[----:B------:R-:W2:Y:S01]  /*0300*/  LDS R15, [R4] ;  /* 0x00000000040f7984 */ /* 0x000ea20000000800 */
[----:B0-----:R-:W-:Y:S01]  /*0310*/  LEA R18, R5, R20, 0x2 ;  /* 0x0000001405127211 */ /* 0x001fe200078e10ff */
[----:B-1----:R-:W-:-:S05]  /*0320*/  IMAD.IADD R17, R13, 0x1, R14 ;  /* 0x000000010d117824 */ /* 0x002fca00078e020e */
[----:B--2---:R-:W-:-:S13]  /*0330*/  ISETP.GE.AND P1, PT, R17, R15, PT ;  /* 0x0000000f1100720c */ /* 0x004fda0003f26270 */
[----:B------:R-:W-:Y:S01]  /*0340*/  @!P1 STS [R4], R17 ;  /* 0x0000001104009388 */ /* 0x000fe20000000800 */
[----:B------:R-:W-:Y:S06]  /*0350*/  BAR.SYNC.DEFER_BLOCKING 0x0 ;  /* 0x0000000000007b1d */ /* 0x000fec0000010000 */
[----:B------:R-:W-:Y:S04]  /*0360*/  LDS R13, [R11+-0x18] ;  /* 0xffffe8000b0d7984 */ /* 0x000fe80000000800 */
[----:B------:R0:W1:Y:S04]  /*0370*/  LDS R14, [R20] ;  /* 0x00000000140e7984 */ /* 0x0000680000000800 */
[----:B------:R-:W2:Y:S01]  /*0380*/  LDS R15, [R4] ;  /* 0x00000000040f7984 */ /* 0x000ea20000000800 */
[----:B0-----:R-:W-:-:S02]  /*0390*/  IMAD R20, R5, 0x4, R18 ;  /* 0x0000000405147824 */ /* 0x001fc400078e0212 */
[----:B-1----:R-:W-:-:S05]  /*03a0*/  IMAD.IADD R16, R13, 0x1, R14 ;  /* 0x000000010d107824 */ /* 0x002fca00078e020e */
[----:B--2---:R-:W-:-:S13]  /*03b0*/  ISETP.GE.AND P1, PT, R16, R15, PT ;  /* 0x0000000f1000720c */ /* 0x004fda0003f26270 */
        /* <DEDUP_REMOVED lines=42> */
[----:B------:R-:W-:Y:S04]  /*0660*/  LDS R13, [R11] ;  /* 0x000000000b0d7984 */ /* 0x000fe80000000800 */
[----:B------:R0:W1:Y:S04]  /*0670*/  LDS R14, [R20] ;  /* 0x00000000140e7984 */ /* 0x0000680000000800 */
[----:B------:R-:W2:Y:S01]  /*0680*/  LDS R15, [R4] ;  /* 0x00000000040f7984 */ /* 0x000ea20000000800 */
[----:B0-----:R-:W-:-:S02]  /*0690*/  IMAD R20, R5, 0x4, R18 ;  /* 0x0000000405147824 */ /* 0x001fc400078e0212 */
[----:B-1----:R-:W-:-:S05]  /*06a0*/  IMAD.IADD R16, R13, 0x1, R14 ;  /* 0x000000010d107824 */ /* 0x002fca00078e020e */
[----:B--2---:R-:W-:-:S13]  /*06b0*/  ISETP.GE.AND P1, PT, R16, R15, PT ;  /* 0x0000000f1000720c */ /* 0x004fda0003f26270 */
[----:B------:R-:W-:Y:S01]  /*06c0*/  @!P1 STS [R4], R16 ;  /* 0x0000001004009388 */ /* 0x000fe20000000800 */
[----:B------:R-:W-:Y:S06]  /*06d0*/  BAR.SYNC.DEFER_BLOCKING 0x0 ;  /* 0x0000000000007b1d */ /* 0x000fec0000010000 */
[----:B------:R-:W-:Y:S04]  /*06e0*/  LDS R13, [R11+0x4] ;  /* 0x000004000b0d7984 */ /* 0x000fe80000000800 */
        /* <DEDUP_REMOVED lines=10> */
[----:B0-----:R-:W-:-:S02]  /*0790*/  LEA R20, R5, R18, 0x2 ;  /* 0x0000001205147211 */ /* 0x001fc400078e10ff */
[----:B-1----:R-:W-:-:S04]  /*07a0*/  IADD3 R16, PT, PT, R13, R14, RZ ;  /* 0x0000000e0d107210 */ /* 0x002fc80007ffe0ff */
        /* <DEDUP_REMOVED lines=20> */
[----:B------:R-:W0:Y:S04]  /*08f0*/  LDS R14, [R18] ;  /* 0x00000000120e7984 */ /* 0x000e280000000800 */
[----:B------:R-:W1:Y:S01]  /*0900*/  LDS R15, [R4] ;  /* 0x00000000040f7984 */ /* 0x000e620000000800 */
[----:B0-----:R-:W-:-:S04]  /*0910*/  IADD3 R17, PT, PT, R13, R14, RZ ;  /* 0x0000000e0d117210 */ /* 0x001fc80007ffe0ff */
[----:B-1----:R-:W-:-:S13]  /*0920*/  ISETP.GE.AND P1, PT, R17, R15, PT ;  /* 0x0000000f1100720c */ /* 0x002fda0003f26270 */
[----:B------:R-:W-:Y:S01]  /*0930*/  @!P1 STS [R4], R17 ;  /* 0x0000001104009388 */ /* 0x000fe20000000800 */
[----:B------:R-:W-:Y:S06]  /*0940*/  BAR.SYNC.DEFER_BLOCKING 0x0 ;  /* 0x0000000000007b1d */ /* 0x000fec0000010000 */
[----:B------:R-:W-:Y:S04]  /*0950*/  LDS R13, [R11+0x18] ;  /* 0x000018000b0d7984 */ /* 0x000fe80000000800 */
[----:B------:R-:W0:Y:S04]  /*0960*/  LDS R14, [R20] ;  /* 0x00000000140e7984 */ /* 0x000e280000000800 */
[----:B------:R-:W1:Y:S01]  /*0970*/  LDS R15, [R4] ;  /* 0x00000000040f7984 */ /* 0x000e620000000800 */
[----:B0-----:R-:W-:Y:S01]  /*0980*/  IMAD.IADD R16, R13, 0x1, R14 ;  /* 0x000000010d107824 */ /* 0x001fe200078e020e */
[----:B------:R-:W-:-:S04]  /*0990*/  LEA R14, R5, R20, 0x2 ;  /* 0x00000014050e7211 */ /* 0x000fc800078e10ff */
[----:B-1----:R-:W-:-:S13]  /*09a0*/  ISETP.GE.AND P1, PT, R16, R15, PT ;  /* 0x0000000f1000720c */ /* 0x002fda0003f26270 */
[----:B------:R-:W-:Y:S01]  /*09b0*/  @!P1 STS [R4], R16 ;  /* 0x0000001004009388 */ /* 0x000fe20000000800 */
[----:B------:R-:W-:Y:S06]  /*09c0*/  BAR.SYNC.DEFER_BLOCKING 0x0 ;  /* 0x0000000000007b1d */ /* 0x000fec0000010000 */
[----:B------:R-:W-:Y:S04]  /*09d0*/  LDS R14, [R14] ;  /* 0x000000000e0e7984 */ /* 0x000fe80000000800 */
[----:B------:R0:W1:Y:S04]  /*09e0*/  LDS R13, [R11+0x1c] ;  /* 0x00001c000b0d7984 */ /* 0x0000680000000800 */
[----:B------:R-:W2:Y:S01]  /*09f0*/  LDS R15, [R4] ;  /* 0x00000000040f7984 */ /* 0x000ea20000000800 */
[----:B0-----:R-:W-:-:S02]  /*0a00*/  VIADD R11, R11, 0x40 ;  /* 0x000000400b0b7836 */ /* 0x001fc40000000000 */
[----:B-1----:R-:W-:-:S05]  /*0a10*/  IMAD.IADD R13, R13, 0x1, R14 ;  /* 0x000000010d0d7824 */ /* 0x002fca00078e020e */
[----:B--2---:R-:W-:-:S13]  /*0a20*/  ISETP.GE.AND P1, PT, R13, R15, PT ;  /* 0x0000000f0d00720c */ /* 0x004fda0003f26270 */
[----:B------:R1:W-:Y:S01]  /*0a30*/  @!P1 STS [R4], R13 ;  /* 0x0000000d04009388 */ /* 0x0003e20000000800 */
[----:B------:R-:W-:Y:S01]  /*0a40*/  BAR.SYNC.DEFER_BLOCKING 0x0 ;  /* 0x0000000000007b1d */ /* 0x000fe20000010000 */
[----:B------:R-:W-:-:S13]  /*0a50*/  ISETP.NE.AND P1, PT, R12, RZ, PT ;  /* 0x000000ff0c00720c */ /* 0x000fda0003f25270 */
[----:B-1----:R-:W-:Y:S05]  /*0a60*/  @P1 BRA `(.L_x_17) ;  /* 0xfffffff400ec1947 */ /* 0x002fea000383ffff */
.L_x_16:
[----:B------:R-:W-:Y:S05]  /*0a70*/  @!P0 BRA `(.L_x_15) ;  /* 0x0000000000488947 */ /* 0x000fea0003800000 */
[----:B------:R-:W1:Y:S01]  /*0a80*/  LDC R11, c[0x0][0x390] ;  /* 0x0000e400ff0b7b82 */ /* 0x000e620000000800 */
[----:B------:R-:W-:Y:S01]  /*0a90*/  IMAD R0, R8, R5, R0 ;  /* 0x0000000508007224 */ /* 0x000fe200078e0200 */
[----:B------:R-:W-:Y:S01]  /*0aa0*/  IADD3 R6, PT, PT, -R6, RZ, RZ ;  /* 0x000000ff06067210 */ /* 0x000fe20007ffe1ff */
[----:B------:R-:W-:-:S03]  /*0ab0*/  IMAD.IADD R7, R7, 0x1, R8 ;  /* 0x0000000107077824 */ /* 0x000fc600078e0208 */
[----:B------:R-:W-:Y:S02]  /*0ac0*/  LEA R0, R0, UR4, 0x2 ;  /* 0x0000000400007c11 */ /* 0x000fe4000f8e10ff */
[----:B------:R-:W-:-:S07]  /*0ad0*/  LEA R7, R7, UR4, 0x2 ;  /* 0x0000000407077c11 */ /* 0x000fce000f8e10ff */
.L_x_18:
[----:B------:R2:W-:Y:S01]  /*0ae0*/  LDS R5, [R7] ;  /* 0x0000000007057984 */ /* 0x0005e20000000800 */
[----:B------:R-:W-:-:S03]  /*0af0*/  VIADD R6, R6, 0x1 ;  /* 0x0000000106067836 */ /* 0x000fc60000000000 */
[----:B------:R1:W3:Y:S04]  /*0b00*/  LDS R8, [R0] ;  /* 0x0000000000087984 */ /* 0x0002e80000000800 */
[----:B0-----:R-:W0:Y:S01]  /*0b10*/  LDS R9, [R4] ;  /* 0x0000000004097984 */ /* 0x001e220000000800 */
[----:B--2---:R-:W-:Y:S01]  /*0b20*/  IADD3 R7, PT, PT, R7, 0x4, RZ ;  /* 0x0000000407077810 */ /* 0x004fe20007ffe0ff */
[----:B-1----:R-:W-:Y:S02]  /*0b30*/  IMAD R0, R11, 0x4, R0 ;  /* 0x000000040b007824 */ /* 0x002fe400078e0200 */
[----:B---3--:R-:W-:-:S05]  /*0b40*/  IMAD.IADD R5, R5, 0x1, R8 ;  /* 0x0000000105057824 */ /* 0x008fca00078e0208 */
[----:B0-----:R-:W-:-:S13]  /*0b50*/  ISETP.GE.AND P0, PT, R5, R9, PT ;  /* 0x000000090500720c */ /* 0x001fda0003f06270 */
[----:B------:R2:W-:Y:S01]  /*0b60*/  @!P0 STS [R4], R5 ;  /* 0x0000000504008388 */ /* 0x0005e20000000800 */
[----:B------:R-:W-:Y:S01]  /*0b70*/  BAR.SYNC.DEFER_BLOCKING 0x0 ;  /* 0x0000000000007b1d */ /* 0x000fe20000010000 */
[----:B------:R-:W-:-:S13]  /*0b80*/  ISETP.NE.AND P0, PT, R6, RZ, PT ;  /* 0x000000ff0600720c */ /* 0x000fda0003f05270 */
[----:B--2---:R-:W-:Y:S05]  /*0b90*/  @P0 BRA `(.L_x_18) ;  /* 0xfffffffc00d00947 */ /* 0x004fea000383ffff */
.L_x_15:
[----:B------:R-:W1:Y:S04]  /*0ba0*/  LDS R5, [R4] ;  /* 0x0000000004057984 */ /* 0x000e680000000800 */
[----:B-1----:R-:W-:Y:S01]  /*0bb0*/  STG.E desc[UR6][R2.64], R5 ;  /* 0x0000000502007986 */ /* 0x002fe2000c101906 */
[----:B------:R-:W-:Y:S05]  /*0bc0*/  EXIT ;  /* 0x000000000000794d */ /* 0x000fea0003800000 */
.L_x_19:
        /* <DEDUP_REMOVED lines=11> */
.L_x_22:


//--------------------- .nv.shared._Z14floyd_phaseIIIiPiii --------------------------
	.section	.nv.shared._Z14floyd_phaseIIIiPiii,"aw",@nobits
	.sectionflags	@""
	.align	16
	.zero		1024


//--------------------- .nv.shared.reserved.0     --------------------------
	.section	.nv.shared.reserved.0,"aw",@nobits
	.weak		__nv_reservedSMEM_offset_0_alias
	.size		__nv_reservedSMEM_offset_0_alias, 0, 64
	.other		__nv_reservedSMEM_offset_0_alias,@"STO_CUDA_RESERVED_SHARED STV_DEFAULT"
__nv_reservedSMEM_offset_0_alias:
	.zero		0
	.zero		64


//--------------------- .nv.shared._Z13floyd_phaseIIiPiii --------------------------
	.section	.nv.shared._Z13floyd_phaseIIiPiii,"aw",@nobits
	.sectionflags	@""
	.align	16
	.zero		1024


//--------------------- .nv.shared._Z12floyd_phaseIiPiii --------------------------
	.section	.nv.shared._Z12floyd_phaseIiPiii,"aw",@nobits
	.sectionflags	@""
	.align	16
	.zero		1024


//--------------------- .nv.constant0._Z14floyd_phaseIIIiPiii --------------------------
	.section	.nv.constant0._Z14floyd_phaseIIIiPiii,"a",@progbits
	.sectionflags	@""
	.align	4
.nv.constant0._Z14floyd_phaseIIIiPiii:
	.zero		920


//--------------------- .nv.constant0._Z13floyd_phaseIIiPiii --------------------------
	.section	.nv.constant0._Z13floyd_phaseIIiPiii,"a",@progbits
	.sectionflags	@""
	.align	4
.nv.constant0._Z13floyd_phaseIIiPiii:
	.zero		920


//--------------------- .nv.constant0._Z12floyd_phaseIiPiii --------------------------
	.section	.nv.constant0._Z12floyd_phaseIiPiii,"a",@progbits
	.sectionflags	@""
	.align	4
.nv.constant0._Z12floyd_phaseIiPiii:
	.zero		920


//--------------------- SYMBOLS --------------------------

	.type		.nv.reservedSmem.offset0,@object
	.size		.nv.reservedSmem.offset0,0x4
	.type		.nv.reservedSmem.cap,@object
	.size		.nv.reservedSmem.cap,0x4
